// auto-generated by cutlass_sweep.gemm — config: {"arch": "sm_100", "cluster_m": 1, "cluster_n": 1, "dtype": "int8", "dtype_b": "int8", "layout": "nt", "stages": 5, "tile_k": 64, "tile_m": 64, "tile_n": 64}
#include "cutlass/cutlass.h"
#include "cutlass/gemm/collective/collective_builder.hpp"
#include "cutlass/gemm/device/gemm_universal_adapter.h"
#include "cutlass/gemm/kernel/gemm_universal.hpp"
#include "cutlass/epilogue/collective/collective_builder.hpp"

using ElemA = int8_t;
using ElemB = int8_t;
using ElemCD = int8_t;
using Acc  = int32_t;
using TileShape    = cute::Shape<cute::_64, cute::_64, cute::_64>;
using ClusterShape = cute::Shape<cute::_1, cute::_1, cute::_1>;

using CollectiveEpilogue = typename cutlass::epilogue::collective::CollectiveBuilder<
    cutlass::arch::Sm100, cutlass::arch::OpClassTensorOp,
    TileShape, ClusterShape,
    cutlass::epilogue::collective::EpilogueTileAuto,
    Acc, Acc,
    ElemCD, cutlass::layout::RowMajor, 128 / cutlass::sizeof_bits<ElemCD>::value,
    ElemCD, cutlass::layout::RowMajor, 128 / cutlass::sizeof_bits<ElemCD>::value,
    cutlass::epilogue::collective::EpilogueScheduleAuto
  >::CollectiveOp;

using CollectiveMainloop = typename cutlass::gemm::collective::CollectiveBuilder<
    cutlass::arch::Sm100, cutlass::arch::OpClassTensorOp,
    ElemA, cutlass::layout::RowMajor, 128 / cutlass::sizeof_bits<ElemA>::value,
    ElemB, cutlass::layout::ColumnMajor, 128 / cutlass::sizeof_bits<ElemB>::value,
    Acc,
    TileShape, ClusterShape,
    cutlass::gemm::collective::StageCount<5>,
    cutlass::gemm::collective::KernelScheduleAuto
  >::CollectiveOp;

using GemmKernel = cutlass::gemm::kernel::GemmUniversal<
    cute::Shape<int,int,int,int>,
    CollectiveMainloop,
    CollectiveEpilogue
>;
using Gemm = cutlass::gemm::device::GemmUniversalAdapter<GemmKernel>;

// Force the device kernel symbol into the cubin without needing a host main.
auto* _anchor = &cutlass::device_kernel<GemmKernel>;


// ===== COMPILED SASS (sm_100a) =====

	.target	sm_100a

	.elftype	@"ET_EXEC"


//--------------------- .note.nv.tkinfo           --------------------------
	.section	.note.nv.tkinfo,"",@"SHT_NOTE"
	.sectionflags	@"SHF_NOTE_NV_TKINFO"
	.tkinfo
        /*0018*/ 	.word	0x00000002
        /*0030*/ 	.string	""
        /*0030*/ 	.string	"ptxas"
        /*0030*/ 	.string	"Cuda compilation tools, release 13.0, V13.0.88"
        /*0030*/ 	.string	"Build cuda_13.0.r13.0/compiler.36424714_0"
        /*0030*/ 	.string	"-arch sm_100a -m 64 "



//--------------------- .note.nv.cuinfo           --------------------------
	.section	.note.nv.cuinfo,"",@"SHT_NOTE"
	.sectionflags	@"SHF_NOTE_NV_CUINFO"
        /*0018*/ 	.short	0x0002
        /*001a*/ 	.short	0x0064
        /*001c*/ 	.short	0x0082
	.zero		2


//--------------------- .nv.info                  --------------------------
	.section	.nv.info,"",@"SHT_CUDA_INFO"
	.align	4


	//----- nvinfo : EIATTR_REGCOUNT
	.align		4
        /*0000*/ 	.byte	0x04, 0x2f
        /*0002*/ 	.short	(.L_19 - .L_18)
	.align		4
.L_18:
        /*0004*/ 	.word	index@(_ZN7cutlass13device_kernelINS_4gemm6kernel13GemmUniversalIN4cute5tupleIJiiiiEEENS1_10collective13CollectiveMmaINS1_35MainloopSm100TmaUmmaWarpSpecializedILi5ELi2ELi4ENS5_IJNS4_1CILi1EEESB_SB_EEEEENS5_IJNSA_ILi64EEESE_SE_EEEaNS5_IJlSB_lEEEaSG_NS4_8TiledMMAINS4_8MMA_AtomIJNS4_15SM100_MMA_S8_SSIaaiLi64ELi64ELNS4_4UMMA5MajorE0ELSL_0ELNSK_8SaturateE0EEEEEENS4_6LayoutISC_NS5_IJNSA_ILi0EEESQ_SQ_EEEEENS5_IJNS4_10UnderscoreEST_ST_EEEEENS4_13SM90_TMA_LOADENS4_14ComposedLayoutINS4_7SwizzleILi2ELi4ELi3EEENS4_18smem_ptr_flag_bitsILi8EEENSP_INS5_IJNSA_ILi8EEESE_EEENS5_IJSE_SB_EEEEEEEvNS4_8identityESW_S16_vS17_EENS_8epilogue10collective18CollectiveEpilogueINS19_23Sm100TmaWarpSpecializedILi1ELi1ELi32ELb0ELb0EEEJSF_NS5_IJNSP_ISE_SB_EES1E_EEEaSG_aSG_NS19_6fusion15FusionCallbacksIS1D_NS1G_17LinearCombinationIaiaiLNS_15FloatRoundStyleE2EEESF_S1F_JEEENS4_5SM1004TMEM4LOAD26SM100_TMEM_LOAD_16dp32b32xESW_S16_NS4_39AutoVectorizingCopyWithAssumedAlignmentILi128EEENS4_14SM90_TMA_STOREES16_S1R_S1R_EEEvvEEEEvNT_6ParamsE)
        /*0008*/ 	.word	0x0000007b


	//----- nvinfo : EIATTR_FRAME_SIZE
	.align		4
.L_19:
        /*000c*/ 	.byte	0x04, 0x11
        /*000e*/ 	.short	(.L_21 - .L_20)
	.align		4
.L_20:
        /*0010*/ 	.word	index@($__internal_2_$__cuda_sm10x_tcgen05_guardrail_trap_unallocated_columns_being_dealloced)
        /*0014*/ 	.word	0x00000000


	//----- nvinfo : EIATTR_FRAME_SIZE
	.align		4
.L_21:
        /*0018*/ 	.byte	0x04, 0x11
        /*001a*/ 	.short	(.L_23 - .L_22)
	.align		4
.L_22:
        /*001c*/ 	.word	index@($__internal_1_$__cuda_sm10x_tcgen05_guardrail_trap_phase_invalid_during_alloc)
        /*0020*/ 	.word	0x00000000


	//----- nvinfo : EIATTR_FRAME_SIZE
	.align		4
.L_23:
        /*0024*/ 	.byte	0x04, 0x11
        /*0026*/ 	.short	(.L_25 - .L_24)
	.align		4
.L_24:
        /*0028*/ 	.word	index@($__internal_0_$__cuda_sm10x_tcgen05_guardrail_trap_col_being_dealloced_not_returned_by_alloc)
        /*002c*/ 	.word	0x00000000


	//----- nvinfo : EIATTR_FRAME_SIZE
	.align		4
.L_25:
        /*0030*/ 	.byte	0x04, 0x11
        /*0032*/ 	.short	(.L_27 - .L_26)
	.align		4
.L_26:
        /*0034*/ 	.word	index@(_ZN7cutlass13device_kernelINS_4gemm6kernel13GemmUniversalIN4cute5tupleIJiiiiEEENS1_10collective13CollectiveMmaINS1_35MainloopSm100TmaUmmaWarpSpecializedILi5ELi2ELi4ENS5_IJNS4_1CILi1EEESB_SB_EEEEENS5_IJNSA_ILi64EEESE_SE_EEEaNS5_IJlSB_lEEEaSG_NS4_8TiledMMAINS4_8MMA_AtomIJNS4_15SM100_MMA_S8_SSIaaiLi64ELi64ELNS4_4UMMA5MajorE0ELSL_0ELNSK_8SaturateE0EEEEEENS4_6LayoutISC_NS5_IJNSA_ILi0EEESQ_SQ_EEEEENS5_IJNS4_10UnderscoreEST_ST_EEEEENS4_13SM90_TMA_LOADENS4_14ComposedLayoutINS4_7SwizzleILi2ELi4ELi3EEENS4_18smem_ptr_flag_bitsILi8EEENSP_INS5_IJNSA_ILi8EEESE_EEENS5_IJSE_SB_EEEEEEEvNS4_8identityESW_S16_vS17_EENS_8epilogue10collective18CollectiveEpilogueINS19_23Sm100TmaWarpSpecializedILi1ELi1ELi32ELb0ELb0EEEJSF_NS5_IJNSP_ISE_SB_EES1E_EEEaSG_aSG_NS19_6fusion15FusionCallbacksIS1D_NS1G_17LinearCombinationIaiaiLNS_15FloatRoundStyleE2EEESF_S1F_JEEENS4_5SM1004TMEM4LOAD26SM100_TMEM_LOAD_16dp32b32xESW_S16_NS4_39AutoVectorizingCopyWithAssumedAlignmentILi128EEENS4_14SM90_TMA_STOREES16_S1R_S1R_EEEvvEEEEvNT_6ParamsE)
        /*0038*/ 	.word	0x00000000


	//----- nvinfo : EIATTR_MIN_STACK_SIZE
	.align		4
.L_27:
        /*003c*/ 	.byte	0x04, 0x12
        /*003e*/ 	.short	(.L_29 - .L_28)
	.align		4
.L_28:
        /*0040*/ 	.word	index@(_ZN7cutlass13device_kernelINS_4gemm6kernel13GemmUniversalIN4cute5tupleIJiiiiEEENS1_10collective13CollectiveMmaINS1_35MainloopSm100TmaUmmaWarpSpecializedILi5ELi2ELi4ENS5_IJNS4_1CILi1EEESB_SB_EEEEENS5_IJNSA_ILi64EEESE_SE_EEEaNS5_IJlSB_lEEEaSG_NS4_8TiledMMAINS4_8MMA_AtomIJNS4_15SM100_MMA_S8_SSIaaiLi64ELi64ELNS4_4UMMA5MajorE0ELSL_0ELNSK_8SaturateE0EEEEEENS4_6LayoutISC_NS5_IJNSA_ILi0EEESQ_SQ_EEEEENS5_IJNS4_10UnderscoreEST_ST_EEEEENS4_13SM90_TMA_LOADENS4_14ComposedLayoutINS4_7SwizzleILi2ELi4ELi3EEENS4_18smem_ptr_flag_bitsILi8EEENSP_INS5_IJNSA_ILi8EEESE_EEENS5_IJSE_SB_EEEEEEEvNS4_8identityESW_S16_vS17_EENS_8epilogue10collective18CollectiveEpilogueINS19_23Sm100TmaWarpSpecializedILi1ELi1ELi32ELb0ELb0EEEJSF_NS5_IJNSP_ISE_SB_EES1E_EEEaSG_aSG_NS19_6fusion15FusionCallbacksIS1D_NS1G_17LinearCombinationIaiaiLNS_15FloatRoundStyleE2EEESF_S1F_JEEENS4_5SM1004TMEM4LOAD26SM100_TMEM_LOAD_16dp32b32xESW_S16_NS4_39AutoVectorizingCopyWithAssumedAlignmentILi128EEENS4_14SM90_TMA_STOREES16_S1R_S1R_EEEvvEEEEvNT_6ParamsE)
        /*0044*/ 	.word	0x00000000
.L_29:


//--------------------- .nv.compat                --------------------------
	.section	.nv.compat,"",@"SHT_CUDA_COMPAT_INFO"
	.align	4
        /*0000*/ 	.byte	0x02, 0x09, 0x01, 0x00, 0x02, 0x02, 0x03, 0x00, 0x02, 0x05, 0x06, 0x00, 0x03, 0x07, 0x01, 0x01
        /*0010*/ 	.byte	0x02, 0x03, 0x01, 0x00, 0x02, 0x06, 0x01, 0x00, 0x04, 0x0b, 0x08, 0x00, 0x01, 0x00, 0x00, 0x00
        /*0020*/ 	.byte	0x00, 0x00, 0x00, 0x00


//--------------------- .nv.info._ZN7cutlass13device_kernelINS_4gemm6kernel13GemmUniversalIN4cute5tupleIJiiiiEEENS1_10collective13CollectiveMmaINS1_35MainloopSm100TmaUmmaWarpSpecializedILi5ELi2ELi4ENS5_IJNS4_1CILi1EEESB_SB_EEEEENS5_IJNSA_ILi64EEESE_SE_EEEaNS5_IJlSB_lEEEaSG_NS4_8TiledMMAINS4_8MMA_AtomIJNS4_15SM100_MMA_S8_SSIaaiLi64ELi64ELNS4_4UMMA5MajorE0ELSL_0ELNSK_8SaturateE0EEEEEENS4_6LayoutISC_NS5_IJNSA_ILi0EEESQ_SQ_EEEEENS5_IJNS4_10UnderscoreEST_ST_EEEEENS4_13SM90_TMA_LOADENS4_14ComposedLayoutINS4_7SwizzleILi2ELi4ELi3EEENS4_18smem_ptr_flag_bitsILi8EEENSP_INS5_IJNSA_ILi8EEESE_EEENS5_IJSE_SB_EEEEEEEvNS4_8identityESW_S16_vS17_EENS_8epilogue10collective18CollectiveEpilogueINS19_23Sm100TmaWarpSpecializedILi1ELi1ELi32ELb0ELb0EEEJSF_NS5_IJNSP_ISE_SB_EES1E_EEEaSG_aSG_NS19_6fusion15FusionCallbacksIS1D_NS1G_17LinearCombinationIaiaiLNS_15FloatRoundStyleE2EEESF_S1F_JEEENS4_5SM1004TMEM4LOAD26SM100_TMEM_LOAD_16dp32b32xESW_S16_NS4_39AutoVectorizingCopyWithAssumedAlignmentILi128EEENS4_14SM90_TMA_STOREES16_S1R_S1R_EEEvvEEEEvNT_6ParamsE --------------------------
	.section	.nv.info._ZN7cutlass13device_kernelINS_4gemm6kernel13GemmUniversalIN4cute5tupleIJiiiiEEENS1_10collective13CollectiveMmaINS1_35MainloopSm100TmaUmmaWarpSpecializedILi5ELi2ELi4ENS5_IJNS4_1CILi1EEESB_SB_EEEEENS5_IJNSA_ILi64EEESE_SE_EEEaNS5_IJlSB_lEEEaSG_NS4_8TiledMMAINS4_8MMA_AtomIJNS4_15SM100_MMA_S8_SSIaaiLi64ELi64ELNS4_4UMMA5MajorE0ELSL_0ELNSK_8SaturateE0EEEEEENS4_6LayoutISC_NS5_IJNSA_ILi0EEESQ_SQ_EEEEENS5_IJNS4_10UnderscoreEST_ST_EEEEENS4_13SM90_TMA_LOADENS4_14ComposedLayoutINS4_7SwizzleILi2ELi4ELi3EEENS4_18smem_ptr_flag_bitsILi8EEENSP_INS5_IJNSA_ILi8EEESE_EEENS5_IJSE_SB_EEEEEEEvNS4_8identityESW_S16_vS17_EENS_8epilogue10collective18CollectiveEpilogueINS19_23Sm100TmaWarpSpecializedILi1ELi1ELi32ELb0ELb0EEEJSF_NS5_IJNSP_ISE_SB_EES1E_EEEaSG_aSG_NS19_6fusion15FusionCallbacksIS1D_NS1G_17LinearCombinationIaiaiLNS_15FloatRoundStyleE2EEESF_S1F_JEEENS4_5SM1004TMEM4LOAD26SM100_TMEM_LOAD_16dp32b32xESW_S16_NS4_39AutoVectorizingCopyWithAssumedAlignmentILi128EEENS4_14SM90_TMA_STOREES16_S1R_S1R_EEEvvEEEEvNT_6ParamsE,"",@"SHT_CUDA_INFO"
	.sectionflags	@""
	.align	4


	//----- nvinfo : EIATTR_CUDA_API_VERSION
	.align		4
        /*0000*/ 	.byte	0x04, 0x37
        /*0002*/ 	.short	(.L_31 - .L_30)
.L_30:
        /*0004*/ 	.word	0x00000082


	//----- nvinfo : EIATTR_KPARAM_INFO
	.align		4
.L_31:
        /*0008*/ 	.byte	0x04, 0x17
        /*000a*/ 	.short	(.L_33 - .L_32)
.L_32:
        /*000c*/ 	.word	0x00000000
        /*0010*/ 	.short	0x0000
        /*0012*/ 	.short	0x0000
        /*0014*/ 	.byte	0x00, 0xf0, 0x01, 0x20


	//----- nvinfo : EIATTR_AT_ENTRY_FRAGMENTS
	.align		4
.L_33:
        /*0018*/ 	.byte	0x04, 0x4f
        /*001a*/ 	.short	(.L_35 - .L_34)


	//   ....[0]....
.L_34:
        /*001c*/ 	.word	0x00000006


	//----- nvinfo : EIATTR_RESERVED_SMEM_USED
	.align		4
.L_35:
        /*0020*/ 	.byte	0x01, 0x41
	.zero		2


	//----- nvinfo : EIATTR_SPARSE_MMA_MASK
	.align		4
        /*0024*/ 	.byte	0x03, 0x50
        /*0026*/ 	.short	0x0000


	//----- nvinfo : EIATTR_TCGEN05_1CTA_USED
	.align		4
        /*0028*/ 	.byte	0x01, 0x51
	.zero		2


	//----- nvinfo : EIATTR_MAXREG_COUNT
	.align		4
        /*002c*/ 	.byte	0x03, 0x1b
        /*002e*/ 	.short	0x00ff


	//----- nvinfo : EIATTR_NUM_BARRIERS
	.align		4
        /*0030*/ 	.byte	0x02, 0x4c
        /*0032*/ 	.byte	0x07
	.zero		1


	//----- nvinfo : EIATTR_EXTERNS
	.align		4
        /*0034*/ 	.byte	0x04, 0x0f
        /*0036*/ 	.short	(.L_37 - .L_36)


	//   ....[0]....
	.align		4
.L_36:
        /*0038*/ 	.word	index@(__assertfail)


	//----- nvinfo : EIATTR_MERCURY_ISA_VERSION
	.align		4
.L_37:
        /*003c*/ 	.byte	0x03, 0x5f
        /*003e*/ 	.short	0x0101


	//----- nvinfo : EIATTR_INT_WARP_WIDE_INSTR_OFFSETS
	.align		4
        /*0040*/ 	.byte	0x04, 0x31
        /*0042*/ 	.short	(.L_39 - .L_38)


	//   ....[0]....
.L_38:
        /*0044*/ 	.word	0x00001d80


	//   ....[1]....
        /*0048*/ 	.word	0x000037e0


	//   ....[2]....
        /*004c*/ 	.word	0x00003800


	//   ....[3]....
        /*0050*/ 	.word	0x00003830


	//   ....[4]....
        /*0054*/ 	.word	0x00004240


	//   ....[5]....
        /*0058*/ 	.word	0x00004330


	//----- nvinfo : EIATTR_COOP_GROUP_MASK_REGIDS
	.align		4
.L_39:
        /*005c*/ 	.byte	0x04, 0x29
        /*005e*/ 	.short	(.L_41 - .L_40)


	//   ....[0]....
.L_40:
        /*0060*/ 	.word	0xffffffff


	//   ....[1]....
        /*0064*/ 	.word	0xffffffff


	//   ....[2]....
        /*0068*/ 	.word	0xffffffff


	//   ....[3]....
        /*006c*/ 	.word	0xffffffff


	//   ....[4]....
        /*0070*/ 	.word	0xffffffff


	//   ....[5]....
        /*0074*/ 	.word	0xffffffff


	//   ....[6]....
        /*0078*/ 	.word	0xffffffff


	//   ....[7]....
        /*007c*/ 	.word	0xffffffff


	//   ....[8]....
        /*0080*/ 	.word	0xffffffff


	//   ....[9]....
        /*0084*/ 	.word	0xffffffff


	//   ....[10]....
        /*0088*/ 	.word	0xffffffff


	//   ....[11]....
        /*008c*/ 	.word	0xffffffff


	//   ....[12]....
        /*0090*/ 	.word	0xffffffff


	//----- nvinfo : EIATTR_COOP_GROUP_INSTR_OFFSETS
	.align		4
.L_41:
        /*0094*/ 	.byte	0x04, 0x28
        /*0096*/ 	.short	(.L_43 - .L_42)


	//   ....[0]....
.L_42:
        /*0098*/ 	.word	0x00000090


	//   ....[1]....
        /*009c*/ 	.word	0x000004d0


	//   ....[2]....
        /*00a0*/ 	.word	0x00000660


	//   ....[3]....
        /*00a4*/ 	.word	0x000007a0


	//   ....[4]....
        /*00a8*/ 	.word	0x000008a0


	//   ....[5]....
        /*00ac*/ 	.word	0x00000a10


	//   ....[6]....
        /*00b0*/ 	.word	0x00000bb0


	//   ....[7]....
        /*00b4*/ 	.word	0x00001c60


	//   ....[8]....
        /*00b8*/ 	.word	0x00002ad0


	//   ....[9]....
        /*00bc*/ 	.word	0x00002ce0


	//   ....[10]....
        /*00c0*/ 	.word	0x00002d10


	//   ....[11]....
        /*00c4*/ 	.word	0x000036c0


	//   ....[12]....
        /*00c8*/ 	.word	0x000038f0


	//----- nvinfo : EIATTR_VRC_CTA_INIT_COUNT
	.align		4
.L_43:
        /*00cc*/ 	.byte	0x02, 0x4a
        /*00ce*/ 	.byte	0x80
	.zero		1


	//----- nvinfo : EIATTR_SYSCALL_OFFSETS
	.align		4
        /*00d0*/ 	.byte	0x04, 0x46
        /*00d2*/ 	.short	(.L_45 - .L_44)


	//   ....[0]....
.L_44:
        /*00d4*/ 	.word	0x00004d50


	//   ....[1]....
        /*00d8*/ 	.word	0x00004e90


	//   ....[2]....
        /*00dc*/ 	.word	0x000055f0


	//----- nvinfo : EIATTR_MBARRIER_INSTR_OFFSETS
	.align		4
.L_45:
        /*00e0*/ 	.byte	0x04, 0x39
        /*00e2*/ 	.short	(.L_47 - .L_46)


	//   ....[0]....
.L_46:
        /*00e4*/ 	.word	0x000005b0
        /*00e8*/ 	.word	0x000000ff
        /*00ec*/ 	.word	0x00000000
        /*00f0*/ 	.short	0x0100
        /*00f2*/ 	.byte	0x05
	.zero		1


	//   ....[1]....
        /*00f4*/ 	.word	0x000005c0
        /*00f8*/ 	.word	0x000000ff
        /*00fc*/ 	.word	0x00000028
        /*0100*/ 	.short	0x0100
        /*0102*/ 	.byte	0x05
	.zero		1


	//   ....[2]....
        /*0104*/ 	.word	0x000005d0
        /*0108*/ 	.word	0x000000ff
        /*010c*/ 	.word	0x00000008
        /*0110*/ 	.short	0x0100
        /*0112*/ 	.byte	0x05
	.zero		1


	//   ....[3]....
        /*0114*/ 	.word	0x000005e0
        /*0118*/ 	.word	0x000000ff
        /*011c*/ 	.word	0x00000030
        /*0120*/ 	.short	0x0100
        /*0122*/ 	.byte	0x05
	.zero		1


	//   ....[4]....
        /*0124*/ 	.word	0x000005f0
        /*0128*/ 	.word	0x000000ff
        /*012c*/ 	.word	0x00000010
        /*0130*/ 	.short	0x0100
        /*0132*/ 	.byte	0x05
	.zero		1


	//   ....[5]....
        /*0134*/ 	.word	0x00000600
        /*0138*/ 	.word	0x000000ff
        /*013c*/ 	.word	0x00000038
        /*0140*/ 	.short	0x0100
        /*0142*/ 	.byte	0x05
	.zero		1


	//   ....[6]....
        /*0144*/ 	.word	0x00000610
        /*0148*/ 	.word	0x000000ff
        /*014c*/ 	.word	0x00000018
        /*0150*/ 	.short	0x0100
        /*0152*/ 	.byte	0x05
	.zero		1


	//   ....[7]....
        /*0154*/ 	.word	0x00000620
        /*0158*/ 	.word	0x000000ff
        /*015c*/ 	.word	0x00000040
        /*0160*/ 	.short	0x0100
        /*0162*/ 	.byte	0x05
	.zero		1


	//   ....[8]....
        /*0164*/ 	.word	0x00000630
        /*0168*/ 	.word	0x000000ff
        /*016c*/ 	.word	0x00000020
        /*0170*/ 	.short	0x0100
        /*0172*/ 	.byte	0x05
	.zero		1


	//   ....[9]....
        /*0174*/ 	.word	0x00000640
        /*0178*/ 	.word	0x000000ff
        /*017c*/ 	.word	0x00000048
        /*0180*/ 	.short	0x0100
        /*0182*/ 	.byte	0x05
	.zero		1


	//   ....[10]....
        /*0184*/ 	.word	0x00000770
        /*0188*/ 	.word	0x000000ff
        /*018c*/ 	.word	0x00000050
        /*0190*/ 	.short	0x0100
        /*0192*/ 	.byte	0x06
	.zero		1


	//   ....[11]....
        /*0194*/ 	.word	0x00000780
        /*0198*/ 	.word	0x000000ff
        /*019c*/ 	.word	0x00000058
        /*01a0*/ 	.short	0x0100
        /*01a2*/ 	.byte	0x06
	.zero		1


	//   ....[12]....
        /*01a4*/ 	.word	0x00000870
        /*01a8*/ 	.word	0x000000ff
        /*01ac*/ 	.word	0x00000060
        /*01b0*/ 	.short	0x0100
        /*01b2*/ 	.byte	0x05
	.zero		1


	//   ....[13]....
        /*01b4*/ 	.word	0x00000880
        /*01b8*/ 	.word	0x000000ff
        /*01bc*/ 	.word	0x00000068
        /*01c0*/ 	.short	0x0100
        /*01c2*/ 	.byte	0x05
	.zero		1


	//   ....[14]....
        /*01c4*/ 	.word	0x000009c0
        /*01c8*/ 	.word	0x000000ff
        /*01cc*/ 	.word	0x00000070
        /*01d0*/ 	.short	0x0100
        /*01d2*/ 	.byte	0x05
	.zero		1


	//   ....[15]....
        /*01d4*/ 	.word	0x000009d0
        /*01d8*/ 	.word	0x000000ff
        /*01dc*/ 	.word	0x00000080
        /*01e0*/ 	.short	0x0100
        /*01e2*/ 	.byte	0x05
	.zero		1


	//   ....[16]....
        /*01e4*/ 	.word	0x000009e0
        /*01e8*/ 	.word	0x000000ff
        /*01ec*/ 	.word	0x00000078
        /*01f0*/ 	.short	0x0100
        /*01f2*/ 	.byte	0x05
	.zero		1


	//   ....[17]....
        /*01f4*/ 	.word	0x000009f0
        /*01f8*/ 	.word	0x000000ff
        /*01fc*/ 	.word	0x00000088
        /*0200*/ 	.short	0x0100
        /*0202*/ 	.byte	0x05
	.zero		1


	//   ....[18]....
        /*0204*/ 	.word	0x00000b20
        /*0208*/ 	.word	0x000000ff
        /*020c*/ 	.word	0x00000090
        /*0210*/ 	.short	0x0100
        /*0212*/ 	.byte	0x06
	.zero		1


	//   ....[19]....
        /*0214*/ 	.word	0x00000b30
        /*0218*/ 	.word	0x000000ff
        /*021c*/ 	.word	0x000000b0
        /*0220*/ 	.short	0x0100
        /*0222*/ 	.byte	0x06
	.zero		1


	//   ....[20]....
        /*0224*/ 	.word	0x00000b40
        /*0228*/ 	.word	0x000000ff
        /*022c*/ 	.word	0x00000098
        /*0230*/ 	.short	0x0100
        /*0232*/ 	.byte	0x06
	.zero		1


	//   ....[21]....
        /*0234*/ 	.word	0x00000b50
        /*0238*/ 	.word	0x000000ff
        /*023c*/ 	.word	0x000000b8
        /*0240*/ 	.short	0x0100
        /*0242*/ 	.byte	0x06
	.zero		1


	//   ....[22]....
        /*0244*/ 	.word	0x00000b60
        /*0248*/ 	.word	0x000000ff
        /*024c*/ 	.word	0x000000a0
        /*0250*/ 	.short	0x0100
        /*0252*/ 	.byte	0x06
	.zero		1


	//   ....[23]....
        /*0254*/ 	.word	0x00000b70
        /*0258*/ 	.word	0x000000ff
        /*025c*/ 	.word	0x000000c0
        /*0260*/ 	.short	0x0100
        /*0262*/ 	.byte	0x06
	.zero		1


	//   ....[24]....
        /*0264*/ 	.word	0x00000b80
        /*0268*/ 	.word	0x000000ff
        /*026c*/ 	.word	0x000000a8
        /*0270*/ 	.short	0x0100
        /*0272*/ 	.byte	0x06
	.zero		1


	//   ....[25]....
        /*0274*/ 	.word	0x00000b90
        /*0278*/ 	.word	0x000000ff
        /*027c*/ 	.word	0x000000c8
        /*0280*/ 	.short	0x0100
        /*0282*/ 	.byte	0x06
	.zero		1


	//   ....[26]....
        /*0284*/ 	.word	0x00000c80
        /*0288*/ 	.word	0x000000ff
        /*028c*/ 	.word	0x000000d0
        /*0290*/ 	.short	0x0100
        /*0292*/ 	.byte	0x05
	.zero		1


	//   ....[27]....
        /*0294*/ 	.word	0x00000c90
        /*0298*/ 	.word	0x000000ff
        /*029c*/ 	.word	0x000000e0
        /*02a0*/ 	.short	0x0100
        /*02a2*/ 	.byte	0x05
	.zero		1


	//   ....[28]....
        /*02a4*/ 	.word	0x00000ca0
        /*02a8*/ 	.word	0x000000ff
        /*02ac*/ 	.word	0x000000d8
        /*02b0*/ 	.short	0x0100
        /*02b2*/ 	.byte	0x05
	.zero		1


	//   ....[29]....
        /*02b4*/ 	.word	0x00000cb0
        /*02b8*/ 	.word	0x000000ff
        /*02bc*/ 	.word	0x000000e8
        /*02c0*/ 	.short	0x0100
        /*02c2*/ 	.byte	0x05
	.zero		1


	//   ....[30]....
        /*02c4*/ 	.word	0x00001580
        /*02c8*/ 	.word	0x00000003
        /*02cc*/ 	.word	0x000000e0
        /*02d0*/ 	.short	0x010a
        /*02d2*/ 	.byte	0xff
	.zero		1


	//   ....[31]....
        /*02d4*/ 	.word	0x000015b0
        /*02d8*/ 	.word	0x00000003
        /*02dc*/ 	.word	0x000000d0
        /*02e0*/ 	.short	0x0101
        /*02e2*/ 	.byte	0xff
	.zero		1


	//   ....[32]....
        /*02e4*/ 	.word	0x00001680
        /*02e8*/ 	.word	0x000000ff
        /*02ec*/ 	.word	0x00000028
        /*02f0*/ 	.short	0x010a
        /*02f2*/ 	.byte	0x08
	.zero		1


	//   ....[33]....
        /*02f4*/ 	.word	0x00001720
        /*02f8*/ 	.word	0x000000ff
        /*02fc*/ 	.word	0x00000028
        /*0300*/ 	.short	0x010a
        /*0302*/ 	.byte	0x21
	.zero		1


	//   ....[34]....
        /*0304*/ 	.word	0x00001880
        /*0308*/ 	.word	0x000000ff
        /*030c*/ 	.word	0x00000028
        /*0310*/ 	.short	0x010a
        /*0312*/ 	.byte	0x08
	.zero		1


	//   ....[35]....
        /*0314*/ 	.word	0x00001970
        /*0318*/ 	.word	0x000000ff
        /*031c*/ 	.word	0x00000068
        /*0320*/ 	.short	0x0101
        /*0322*/ 	.byte	0x04
	.zero		1


	//   ....[36]....
        /*0324*/ 	.word	0x00001990
        /*0328*/ 	.word	0x000000ff
        /*032c*/ 	.word	0x00000028
        /*0330*/ 	.short	0x010a
        /*0332*/ 	.byte	0x08
	.zero		1


	//   ....[37]....
        /*0334*/ 	.word	0x00001a10
        /*0338*/ 	.word	0x000000ff
        /*033c*/ 	.word	0x00000028
        /*0340*/ 	.short	0x010a
        /*0342*/ 	.byte	0x11
	.zero		1


	//   ....[38]....
        /*0344*/ 	.word	0x00001b70
        /*0348*/ 	.word	0x000000ff
        /*034c*/ 	.word	0x00000028
        /*0350*/ 	.short	0x010a
        /*0352*/ 	.byte	0x08
	.zero		1


	//   ....[39]....
        /*0354*/ 	.word	0x00001c90
        /*0358*/ 	.word	0x00000002
        /*035c*/ 	.word	0x00000070
        /*0360*/ 	.short	0x010a
        /*0362*/ 	.byte	0xff
	.zero		1


	//   ....[40]....
        /*0364*/ 	.word	0x00001d50
        /*0368*/ 	.word	0x00000002
        /*036c*/ 	.word	0x00000000
        /*0370*/ 	.short	0x0101
        /*0372*/ 	.byte	0xff
	.zero		1


	//   ....[41]....
        /*0374*/ 	.word	0x000022b0
        /*0378*/ 	.word	0x000000ff
        /*037c*/ 	.word	0x00000000
        /*0380*/ 	.short	0x010a
        /*0382*/ 	.byte	0x05
	.zero		1


	//   ....[42]....
        /*0384*/ 	.word	0x00002340
        /*0388*/ 	.word	0x000000ff
        /*038c*/ 	.word	0x00000000
        /*0390*/ 	.short	0x010a
        /*0392*/ 	.byte	0x05
	.zero		1


	//   ....[43]....
        /*0394*/ 	.word	0x000023d0
        /*0398*/ 	.word	0x000000ff
        /*039c*/ 	.word	0x00000000
        /*03a0*/ 	.short	0x010a
        /*03a2*/ 	.byte	0x05
	.zero		1


	//   ....[44]....
        /*03a4*/ 	.word	0x00002460
        /*03a8*/ 	.word	0x000000ff
        /*03ac*/ 	.word	0x00000000
        /*03b0*/ 	.short	0x010a
        /*03b2*/ 	.byte	0x05
	.zero		1


	//   ....[45]....
        /*03b4*/ 	.word	0x00002500
        /*03b8*/ 	.word	0x00000000
        /*03bc*/ 	.word	0x00000000
        /*03c0*/ 	.short	0x010a
        /*03c2*/ 	.byte	0xff
	.zero		1


	//   ....[46]....
        /*03c4*/ 	.word	0x00002620
        /*03c8*/ 	.word	0x00000000
        /*03cc*/ 	.word	0x000000d0
        /*03d0*/ 	.short	0x010a
        /*03d2*/ 	.byte	0xff
	.zero		1


	//   ....[47]....
        /*03d4*/ 	.word	0x00002680
        /*03d8*/ 	.word	0x00000004
        /*03dc*/ 	.word	0x00000000
        /*03e0*/ 	.short	0x0101
        /*03e2*/ 	.byte	0xff
	.zero		1


	//   ....[48]....
        /*03e4*/ 	.word	0x000026a0
        /*03e8*/ 	.word	0x000000ff
        /*03ec*/ 	.word	0x00000080
        /*03f0*/ 	.short	0x010a
        /*03f2*/ 	.byte	0x05
	.zero		1


	//   ....[49]....
        /*03f4*/ 	.word	0x000027c0
        /*03f8*/ 	.word	0x00000000
        /*03fc*/ 	.word	0x00000070
        /*0400*/ 	.short	0x010a
        /*0402*/ 	.byte	0xff
	.zero		1


	//   ....[50]....
        /*0404*/ 	.word	0x000028d0
        /*0408*/ 	.word	0x00000000
        /*040c*/ 	.word	0x00000000
        /*0410*/ 	.short	0x0101
        /*0412*/ 	.byte	0xff
	.zero		1


	//   ....[51]....
        /*0414*/ 	.word	0x00002960
        /*0418*/ 	.word	0x000000ff
        /*041c*/ 	.word	0x00000080
        /*0420*/ 	.short	0x0106
        /*0422*/ 	.byte	0x05
	.zero		1


	//   ....[52]....
        /*0424*/ 	.word	0x00002980
        /*0428*/ 	.word	0x000000ff
        /*042c*/ 	.word	0x00000080
        /*0430*/ 	.short	0x010a
        /*0432*/ 	.byte	0x05
	.zero		1


	//   ....[53]....
        /*0434*/ 	.word	0x00002a10
        /*0438*/ 	.word	0x000000ff
        /*043c*/ 	.word	0x00000080
        /*0440*/ 	.short	0x0106
        /*0442*/ 	.byte	0x04
	.zero		1


	//   ....[54]....
        /*0444*/ 	.word	0x00002a50
        /*0448*/ 	.word	0x00000000
        /*044c*/ 	.word	0x00000080
        /*0450*/ 	.short	0x010a
        /*0452*/ 	.byte	0xff
	.zero		1


	//   ....[55]....
        /*0454*/ 	.word	0x00002f50
        /*0458*/ 	.word	0x00000000
        /*045c*/ 	.word	0x00000070
        /*0460*/ 	.short	0x010a
        /*0462*/ 	.byte	0xff
	.zero		1


	//   ....[56]....
        /*0464*/ 	.word	0x00003050
        /*0468*/ 	.word	0x00000003
        /*046c*/ 	.word	0x00000000
        /*0470*/ 	.short	0x0101
        /*0472*/ 	.byte	0xff
	.zero		1


	//   ....[57]....
        /*0474*/ 	.word	0x00003060
        /*0478*/ 	.word	0x000000ff
        /*047c*/ 	.word	0x00000000
        /*0480*/ 	.short	0x010a
        /*0482*/ 	.byte	0x04
	.zero		1


	//   ....[58]....
        /*0484*/ 	.word	0x000030e0
        /*0488*/ 	.word	0x000000ff
        /*048c*/ 	.word	0x000000b0
        /*0490*/ 	.short	0x010a
        /*0492*/ 	.byte	0x08
	.zero		1


	//   ....[59]....
        /*0494*/ 	.word	0x000031c0
        /*0498*/ 	.word	0x000000ff
        /*049c*/ 	.word	0x00000000
        /*04a0*/ 	.short	0x010a
        /*04a2*/ 	.byte	0x07
	.zero		1


	//   ....[60]....
        /*04a4*/ 	.word	0x00003300
        /*04a8*/ 	.word	0x000000ff
        /*04ac*/ 	.word	0x00000000
        /*04b0*/ 	.short	0x010a
        /*04b2*/ 	.byte	0x04
	.zero		1


	//   ....[61]....
        /*04b4*/ 	.word	0x000034f0
        /*04b8*/ 	.word	0x000000ff
        /*04bc*/ 	.word	0x00000000
        /*04c0*/ 	.short	0x010a
        /*04c2*/ 	.byte	0x05
	.zero		1


	//   ....[62]....
        /*04c4*/ 	.word	0x00003580
        /*04c8*/ 	.word	0x000000ff
        /*04cc*/ 	.word	0x00000000
        /*04d0*/ 	.short	0x010a
        /*04d2*/ 	.byte	0x05
	.zero		1


	//   ....[63]....
        /*04d4*/ 	.word	0x00003610
        /*04d8*/ 	.word	0x000000ff
        /*04dc*/ 	.word	0x00000000
        /*04e0*/ 	.short	0x010a
        /*04e2*/ 	.byte	0x05
	.zero		1


	//   ....[64]....
        /*04e4*/ 	.word	0x000036a0
        /*04e8*/ 	.word	0x000000ff
        /*04ec*/ 	.word	0x00000000
        /*04f0*/ 	.short	0x010a
        /*04f2*/ 	.byte	0x07
	.zero		1


	//   ....[65]....
        /*04f4*/ 	.word	0x00003ae0
        /*04f8*/ 	.word	0x00000000
        /*04fc*/ 	.word	0x00000070
        /*0500*/ 	.short	0x010a
        /*0502*/ 	.byte	0xff
	.zero		1


	//   ....[66]....
        /*0504*/ 	.word	0x00003bd0
        /*0508*/ 	.word	0x00000000
        /*050c*/ 	.word	0x00000000
        /*0510*/ 	.short	0x0101
        /*0512*/ 	.byte	0xff
	.zero		1


	//   ....[67]....
        /*0514*/ 	.word	0x00003ef0
        /*0518*/ 	.word	0x000000ff
        /*051c*/ 	.word	0x00000068
        /*0520*/ 	.short	0x010a
        /*0522*/ 	.byte	0x06
	.zero		1


	//   ....[68]....
        /*0524*/ 	.word	0x00004070
        /*0528*/ 	.word	0x000000ff
        /*052c*/ 	.word	0x00000058
        /*0530*/ 	.short	0x010a
        /*0532*/ 	.byte	0x06
	.zero		1


	//   ....[69]....
        /*0534*/ 	.word	0x000043a0
        /*0538*/ 	.word	0x000000ff
        /*053c*/ 	.word	0x00000050
        /*0540*/ 	.short	0x010b
        /*0542*/ 	.byte	0x06
	.zero		1


	//   ....[70]....
        /*0544*/ 	.word	0x000043c0
        /*0548*/ 	.word	0x000000ff
        /*054c*/ 	.word	0x00000000
        /*0550*/ 	.short	0x0101
        /*0552*/ 	.byte	0x25
	.zero		1


	//   ....[71]....
        /*0554*/ 	.word	0x00004400
        /*0558*/ 	.word	0x00000000
        /*055c*/ 	.word	0x00000058
        /*0560*/ 	.short	0x010a
        /*0562*/ 	.byte	0xff
	.zero		1


	//   ....[72]....
        /*0564*/ 	.word	0x00004760
        /*0568*/ 	.word	0x00000000
        /*056c*/ 	.word	0x00000070
        /*0570*/ 	.short	0x010a
        /*0572*/ 	.byte	0xff
	.zero		1


	//   ....[73]....
        /*0574*/ 	.word	0x00004870
        /*0578*/ 	.word	0x00000000
        /*057c*/ 	.word	0x00000000
        /*0580*/ 	.short	0x0101
        /*0582*/ 	.byte	0xff
	.zero		1


	//   ....[74]....
        /*0584*/ 	.word	0x00005220
        /*0588*/ 	.word	0x000000ff
        /*058c*/ 	.word	0x00000050
        /*0590*/ 	.short	0x010a
        /*0592*/ 	.byte	0x2b
	.zero		1


	//   ....[75]....
        /*0594*/ 	.word	0x00005240
        /*0598*/ 	.word	0x0000005c
        /*059c*/ 	.word	0x00000090
        /*05a0*/ 	.short	0x010a
        /*05a2*/ 	.byte	0xff
	.zero		1


	//   ....[76]....
        /*05a4*/ 	.word	0x00005390
        /*05a8*/ 	.word	0x000000ff
        /*05ac*/ 	.word	0x00000050
        /*05b0*/ 	.short	0x010a
        /*05b2*/ 	.byte	0x2b
	.zero		1


	//   ....[77]....
        /*05b4*/ 	.word	0x00005470
        /*05b8*/ 	.word	0x000000ff
        /*05bc*/ 	.word	0x00000000
        /*05c0*/ 	.short	0x0101
        /*05c2*/ 	.byte	0x04
	.zero		1


	//   ....[78]....
        /*05c4*/ 	.word	0x000054d0
        /*05c8*/ 	.word	0x0000005c
        /*05cc*/ 	.word	0x00000090
        /*05d0*/ 	.short	0x010a
        /*05d2*/ 	.byte	0xff
	.zero		1


	//   ....[79]....
        /*05d4*/ 	.word	0x00005830
        /*05d8*/ 	.word	0x000000ff
        /*05dc*/ 	.word	0x00000000
        /*05e0*/ 	.short	0x0101
        /*05e2*/ 	.byte	0x05
	.zero		1


	//   ....[80]....
        /*05e4*/ 	.word	0x000061a0
        /*05e8*/ 	.word	0x00000003
        /*05ec*/ 	.word	0x000000e0
        /*05f0*/ 	.short	0x010a
        /*05f2*/ 	.byte	0xff
	.zero		1


	//   ....[81]....
        /*05f4*/ 	.word	0x00006200
        /*05f8*/ 	.word	0x00000002
        /*05fc*/ 	.word	0x00000028
        /*0600*/ 	.short	0x010a
        /*0602*/ 	.byte	0xff
	.zero		1


	//   ....[82]....
        /*0604*/ 	.word	0x00006260
        /*0608*/ 	.word	0x00000002
        /*060c*/ 	.word	0x00000028
        /*0610*/ 	.short	0x010a
        /*0612*/ 	.byte	0xff
	.zero		1


	//   ....[83]....
        /*0614*/ 	.word	0x000062b0
        /*0618*/ 	.word	0x00000002
        /*061c*/ 	.word	0x00000070
        /*0620*/ 	.short	0x010a
        /*0622*/ 	.byte	0xff
	.zero		1


	//   ....[84]....
        /*0624*/ 	.word	0x00006310
        /*0628*/ 	.word	0x00000000
        /*062c*/ 	.word	0x00000000
        /*0630*/ 	.short	0x010a
        /*0632*/ 	.byte	0xff
	.zero		1


	//   ....[85]....
        /*0634*/ 	.word	0x00006370
        /*0638*/ 	.word	0x00000000
        /*063c*/ 	.word	0x00000000
        /*0640*/ 	.short	0x010a
        /*0642*/ 	.byte	0xff
	.zero		1


	//   ....[86]....
        /*0644*/ 	.word	0x000063d0
        /*0648*/ 	.word	0x00000000
        /*064c*/ 	.word	0x00000000
        /*0650*/ 	.short	0x010a
        /*0652*/ 	.byte	0xff
	.zero		1


	//   ....[87]....
        /*0654*/ 	.word	0x00006430
        /*0658*/ 	.word	0x00000000
        /*065c*/ 	.word	0x00000000
        /*0660*/ 	.short	0x010a
        /*0662*/ 	.byte	0xff
	.zero		1


	//   ....[88]....
        /*0664*/ 	.word	0x00006480
        /*0668*/ 	.word	0x00000000
        /*066c*/ 	.word	0x000000d0
        /*0670*/ 	.short	0x010a
        /*0672*/ 	.byte	0xff
	.zero		1


	//   ....[89]....
        /*0674*/ 	.word	0x000064e0
        /*0678*/ 	.word	0x00000000
        /*067c*/ 	.word	0x00000080
        /*0680*/ 	.short	0x010a
        /*0682*/ 	.byte	0xff
	.zero		1


	//   ....[90]....
        /*0684*/ 	.word	0x00006530
        /*0688*/ 	.word	0x00000000
        /*068c*/ 	.word	0x00000070
        /*0690*/ 	.short	0x010a
        /*0692*/ 	.byte	0xff
	.zero		1


	//   ....[91]....
        /*0694*/ 	.word	0x00006590
        /*0698*/ 	.word	0x00000000
        /*069c*/ 	.word	0x00000080
        /*06a0*/ 	.short	0x010a
        /*06a2*/ 	.byte	0xff
	.zero		1


	//   ....[92]....
        /*06a4*/ 	.word	0x000065e0
        /*06a8*/ 	.word	0x00000000
        /*06ac*/ 	.word	0x00000070
        /*06b0*/ 	.short	0x010a
        /*06b2*/ 	.byte	0xff
	.zero		1


	//   ....[93]....
        /*06b4*/ 	.word	0x00006640
        /*06b8*/ 	.word	0x00000003
        /*06bc*/ 	.word	0x000000b0
        /*06c0*/ 	.short	0x010a
        /*06c2*/ 	.byte	0xff
	.zero		1


	//   ....[94]....
        /*06c4*/ 	.word	0x000066a0
        /*06c8*/ 	.word	0x00000000
        /*06cc*/ 	.word	0x00000000
        /*06d0*/ 	.short	0x010a
        /*06d2*/ 	.byte	0xff
	.zero		1


	//   ....[95]....
        /*06d4*/ 	.word	0x00006700
        /*06d8*/ 	.word	0x00000000
        /*06dc*/ 	.word	0x00000000
        /*06e0*/ 	.short	0x010a
        /*06e2*/ 	.byte	0xff
	.zero		1


	//   ....[96]....
        /*06e4*/ 	.word	0x00006760
        /*06e8*/ 	.word	0x00000000
        /*06ec*/ 	.word	0x00000000
        /*06f0*/ 	.short	0x010a
        /*06f2*/ 	.byte	0xff
	.zero		1


	//   ....[97]....
        /*06f4*/ 	.word	0x000067c0
        /*06f8*/ 	.word	0x00000000
        /*06fc*/ 	.word	0x00000000
        /*0700*/ 	.short	0x010a
        /*0702*/ 	.byte	0xff
	.zero		1


	//   ....[98]....
        /*0704*/ 	.word	0x00006820
        /*0708*/ 	.word	0x00000000
        /*070c*/ 	.word	0x00000000
        /*0710*/ 	.short	0x010a
        /*0712*/ 	.byte	0xff
	.zero		1


	//   ....[99]....
        /*0714*/ 	.word	0x00006870
        /*0718*/ 	.word	0x00000000
        /*071c*/ 	.word	0x00000070
        /*0720*/ 	.short	0x010a
        /*0722*/ 	.byte	0xff
	.zero		1


	//   ....[100]....
        /*0724*/ 	.word	0x000068d0
        /*0728*/ 	.word	0x00000000
        /*072c*/ 	.word	0x00000068
        /*0730*/ 	.short	0x010a
        /*0732*/ 	.byte	0xff
	.zero		1


	//   ....[101]....
        /*0734*/ 	.word	0x00006930
        /*0738*/ 	.word	0x00000003
        /*073c*/ 	.word	0x00000058
        /*0740*/ 	.short	0x010a
        /*0742*/ 	.byte	0xff
	.zero		1


	//   ....[102]....
        /*0744*/ 	.word	0x00006980
        /*0748*/ 	.word	0x00000000
        /*074c*/ 	.word	0x00000070
        /*0750*/ 	.short	0x010a
        /*0752*/ 	.byte	0xff
	.zero		1


	//   ....[103]....
        /*0754*/ 	.word	0x000069e0
        /*0758*/ 	.word	0x00000000
        /*075c*/ 	.word	0x00000050
        /*0760*/ 	.short	0x010a
        /*0762*/ 	.byte	0xff
	.zero		1


	//   ....[104]....
        /*0764*/ 	.word	0x00006a30
        /*0768*/ 	.word	0x0000005c
        /*076c*/ 	.word	0x00000090
        /*0770*/ 	.short	0x010a
        /*0772*/ 	.byte	0xff
	.zero		1


	//----- nvinfo : EIATTR_NUM_MBARRIERS
	.align		4
.L_47:
        /*0774*/ 	.byte	0x03, 0x38
        /*0776*/ 	.short	0x001e


	//----- nvinfo : EIATTR_EXIT_INSTR_OFFSETS
	.align		4
        /*0778*/ 	.byte	0x04, 0x1c
        /*077a*/ 	.short	(.L_49 - .L_48)


	//   ....[0]....
.L_48:
        /*077c*/ 	.word	0x00002530


	//   ....[1]....
        /*0780*/ 	.word	0x00002a20


	//   ....[2]....
        /*0784*/ 	.word	0x00002a80


	//   ....[3]....
        /*0788*/ 	.word	0x00003900


	//   ....[4]....
        /*078c*/ 	.word	0x00004430


	//   ....[5]....
        /*0790*/ 	.word	0x00004470


	//   ....[6]....
        /*0794*/ 	.word	0x00006190


	//----- nvinfo : EIATTR_MAX_THREADS
	.align		4
.L_49:
        /*0798*/ 	.byte	0x04, 0x05
        /*079a*/ 	.short	(.L_51 - .L_50)
.L_50:
        /*079c*/ 	.word	0x00000100
        /*07a0*/ 	.word	0x00000001
        /*07a4*/ 	.word	0x00000001


	//----- nvinfo : EIATTR_CRS_STACK_SIZE
	.align		4
.L_51:
        /*07a8*/ 	.byte	0x04, 0x1e
        /*07aa*/ 	.short	(.L_53 - .L_52)
.L_52:
        /*07ac*/ 	.word	0x00000000


	//----- nvinfo : EIATTR_CBANK_PARAM_SIZE
	.align		4
.L_53:
        /*07b0*/ 	.byte	0x03, 0x19
        /*07b2*/ 	.short	0x0800


	//----- nvinfo : EIATTR_PARAM_CBANK
	.align		4
        /*07b4*/ 	.byte	0x04, 0x0a
        /*07b6*/ 	.short	(.L_55 - .L_54)
	.align		4
.L_54:
        /*07b8*/ 	.word	index@(.nv.constant0._ZN7cutlass13device_kernelINS_4gemm6kernel13GemmUniversalIN4cute5tupleIJiiiiEEENS1_10collective13CollectiveMmaINS1_35MainloopSm100TmaUmmaWarpSpecializedILi5ELi2ELi4ENS5_IJNS4_1CILi1EEESB_SB_EEEEENS5_IJNSA_ILi64EEESE_SE_EEEaNS5_IJlSB_lEEEaSG_NS4_8TiledMMAINS4_8MMA_AtomIJNS4_15SM100_MMA_S8_SSIaaiLi64ELi64ELNS4_4UMMA5MajorE0ELSL_0ELNSK_8SaturateE0EEEEEENS4_6LayoutISC_NS5_IJNSA_ILi0EEESQ_SQ_EEEEENS5_IJNS4_10UnderscoreEST_ST_EEEEENS4_13SM90_TMA_LOADENS4_14ComposedLayoutINS4_7SwizzleILi2ELi4ELi3EEENS4_18smem_ptr_flag_bitsILi8EEENSP_INS5_IJNSA_ILi8EEESE_EEENS5_IJSE_SB_EEEEEEEvNS4_8identityESW_S16_vS17_EENS_8epilogue10collective18CollectiveEpilogueINS19_23Sm100TmaWarpSpecializedILi1ELi1ELi32ELb0ELb0EEEJSF_NS5_IJNSP_ISE_SB_EES1E_EEEaSG_aSG_NS19_6fusion15FusionCallbacksIS1D_NS1G_17LinearCombinationIaiaiLNS_15FloatRoundStyleE2EEESF_S1F_JEEENS4_5SM1004TMEM4LOAD26SM100_TMEM_LOAD_16dp32b32xESW_S16_NS4_39AutoVectorizingCopyWithAssumedAlignmentILi128EEENS4_14SM90_TMA_STOREES16_S1R_S1R_EEEvvEEEEvNT_6ParamsE)
        /*07bc*/ 	.short	0x0380
        /*07be*/ 	.short	0x0800


	//----- nvinfo : EIATTR_SW_WAR
	.align		4
.L_55:
        /*07c0*/ 	.byte	0x04, 0x36
        /*07c2*/ 	.short	(.L_57 - .L_56)
.L_56:
        /*07c4*/ 	.word	0x00000008
.L_57:


//--------------------- .nv.callgraph             --------------------------
	.section	.nv.callgraph,"",@"SHT_CUDA_CALLGRAPH"
	.align	4
	.sectionentsize	8
	.align		4
        /*0000*/ 	.word	0x00000000
	.align		4
        /*0004*/ 	.word	0xffffffff
	.align		4
        /*0008*/ 	.word	index@(_ZN7cutlass13device_kernelINS_4gemm6kernel13GemmUniversalIN4cute5tupleIJiiiiEEENS1_10collective13CollectiveMmaINS1_35MainloopSm100TmaUmmaWarpSpecializedILi5ELi2ELi4ENS5_IJNS4_1CILi1EEESB_SB_EEEEENS5_IJNSA_ILi64EEESE_SE_EEEaNS5_IJlSB_lEEEaSG_NS4_8TiledMMAINS4_8MMA_AtomIJNS4_15SM100_MMA_S8_SSIaaiLi64ELi64ELNS4_4UMMA5MajorE0ELSL_0ELNSK_8SaturateE0EEEEEENS4_6LayoutISC_NS5_IJNSA_ILi0EEESQ_SQ_EEEEENS5_IJNS4_10UnderscoreEST_ST_EEEEENS4_13SM90_TMA_LOADENS4_14ComposedLayoutINS4_7SwizzleILi2ELi4ELi3EEENS4_18smem_ptr_flag_bitsILi8EEENSP_INS5_IJNSA_ILi8EEESE_EEENS5_IJSE_SB_EEEEEEEvNS4_8identityESW_S16_vS17_EENS_8epilogue10collective18CollectiveEpilogueINS19_23Sm100TmaWarpSpecializedILi1ELi1ELi32ELb0ELb0EEEJSF_NS5_IJNSP_ISE_SB_EES1E_EEEaSG_aSG_NS19_6fusion15FusionCallbacksIS1D_NS1G_17LinearCombinationIaiaiLNS_15FloatRoundStyleE2EEESF_S1F_JEEENS4_5SM1004TMEM4LOAD26SM100_TMEM_LOAD_16dp32b32xESW_S16_NS4_39AutoVectorizingCopyWithAssumedAlignmentILi128EEENS4_14SM90_TMA_STOREES16_S1R_S1R_EEEvvEEEEvNT_6ParamsE)
	.align		4
        /*000c*/ 	.word	index@(__assertfail)
	.align		4
        /*0010*/ 	.word	0x00000000
	.align		4
        /*0014*/ 	.word	0xfffffffe
	.align		4
        /*0018*/ 	.word	0x00000000
	.align		4
        /*001c*/ 	.word	0xfffffffd
	.align		4
        /*0020*/ 	.word	0x00000000
	.align		4
        /*0024*/ 	.word	0xfffffffc


//--------------------- .nv.constant4             --------------------------
	.section	.nv.constant4,"a",@progbits
	.align	8
	.align		8
.nv.constant4:
        /*0000*/ 	.dword	__assertfail
	.align		8
        /*0008*/ 	.dword	__unnamed_1
	.align		8
        /*0010*/ 	.dword	__unnamed_2
	.align		8
        /*0018*/ 	.dword	_ZN40_INTERNAL_e10ac2f9_4_k_cu_49630e0f_242394cuda3std3__45__cpo5beginE
	.align		8
        /*0020*/ 	.dword	_ZN40_INTERNAL_e10ac2f9_4_k_cu_49630e0f_242394cuda3std3__45__cpo3endE
	.align		8
        /*0028*/ 	.dword	_ZN40_INTERNAL_e10ac2f9_4_k_cu_49630e0f_242394cuda3std3__45__cpo6cbeginE
	.align		8
        /*0030*/ 	.dword	_ZN40_INTERNAL_e10ac2f9_4_k_cu_49630e0f_242394cuda3std3__45__cpo4cendE
	.align		8
        /*0038*/ 	.dword	_ZN40_INTERNAL_e10ac2f9_4_k_cu_49630e0f_242394cuda3std3__442_GLOBAL__N__e10ac2f9_4_k_cu_49630e0f_242396ignoreE
	.align		8
        /*0040*/ 	.dword	_ZN40_INTERNAL_e10ac2f9_4_k_cu_49630e0f_242394cuda3std3__419piecewise_constructE
	.align		8
        /*0048*/ 	.dword	_ZN40_INTERNAL_e10ac2f9_4_k_cu_49630e0f_242394cuda3std3__48in_placeE
	.align		8
        /*0050*/ 	.dword	_ZN40_INTERNAL_e10ac2f9_4_k_cu_49630e0f_242394cuda3std6ranges3__45__cpo4swapE
	.align		8
        /*0058*/ 	.dword	_ZN40_INTERNAL_e10ac2f9_4_k_cu_49630e0f_242394cuda3std6ranges3__45__cpo9iter_moveE
	.align		8
        /*0060*/ 	.dword	_ZN40_INTERNAL_e10ac2f9_4_k_cu_49630e0f_242394cute7productE
	.align		8
        /*0068*/ 	.dword	_ZN40_INTERNAL_e10ac2f9_4_k_cu_49630e0f_242394cute1_E
	.align		8
        /*0070*/ 	.dword	$str$25
	.align		8
        /*0078*/ 	.dword	$str$26
	.align		8
        /*0080*/ 	.dword	$str$27
	.align		8
        /*0088*/ 	.dword	$str$28


//--------------------- .text._ZN7cutlass13device_kernelINS_4gemm6kernel13GemmUniversalIN4cute5tupleIJiiiiEEENS1_10collective13CollectiveMmaINS1_35MainloopSm100TmaUmmaWarpSpecializedILi5ELi2ELi4ENS5_IJNS4_1CILi1EEESB_SB_EEEEENS5_IJNSA_ILi64EEESE_SE_EEEaNS5_IJlSB_lEEEaSG_NS4_8TiledMMAINS4_8MMA_AtomIJNS4_15SM100_MMA_S8_SSIaaiLi64ELi64ELNS4_4UMMA5MajorE0ELSL_0ELNSK_8SaturateE0EEEEEENS4_6LayoutISC_NS5_IJNSA_ILi0EEESQ_SQ_EEEEENS5_IJNS4_10UnderscoreEST_ST_EEEEENS4_13SM90_TMA_LOADENS4_14ComposedLayoutINS4_7SwizzleILi2ELi4ELi3EEENS4_18smem_ptr_flag_bitsILi8EEENSP_INS5_IJNSA_ILi8EEESE_EEENS5_IJSE_SB_EEEEEEEvNS4_8identityESW_S16_vS17_EENS_8epilogue10collective18CollectiveEpilogueINS19_23Sm100TmaWarpSpecializedILi1ELi1ELi32ELb0ELb0EEEJSF_NS5_IJNSP_ISE_SB_EES1E_EEEaSG_aSG_NS19_6fusion15FusionCallbacksIS1D_NS1G_17LinearCombinationIaiaiLNS_15FloatRoundStyleE2EEESF_S1F_JEEENS4_5SM1004TMEM4LOAD26SM100_TMEM_LOAD_16dp32b32xESW_S16_NS4_39AutoVectorizingCopyWithAssumedAlignmentILi128EEENS4_14SM90_TMA_STOREES16_S1R_S1R_EEEvvEEEEvNT_6ParamsE --------------------------
	.section	.text._ZN7cutlass13device_kernelINS_4gemm6kernel13GemmUniversalIN4cute5tupleIJiiiiEEENS1_10collective13CollectiveMmaINS1_35MainloopSm100TmaUmmaWarpSpecializedILi5ELi2ELi4ENS5_IJNS4_1CILi1EEESB_SB_EEEEENS5_IJNSA_ILi64EEESE_SE_EEEaNS5_IJlSB_lEEEaSG_NS4_8TiledMMAINS4_8MMA_AtomIJNS4_15SM100_MMA_S8_SSIaaiLi64ELi64ELNS4_4UMMA5MajorE0ELSL_0ELNSK_8SaturateE0EEEEEENS4_6LayoutISC_NS5_IJNSA_ILi0EEESQ_SQ_EEEEENS5_IJNS4_10UnderscoreEST_ST_EEEEENS4_13SM90_TMA_LOADENS4_14ComposedLayoutINS4_7SwizzleILi2ELi4ELi3EEENS4_18smem_ptr_flag_bitsILi8EEENSP_INS5_IJNSA_ILi8EEESE_EEENS5_IJSE_SB_EEEEEEEvNS4_8identityESW_S16_vS17_EENS_8epilogue10collective18CollectiveEpilogueINS19_23Sm100TmaWarpSpecializedILi1ELi1ELi32ELb0ELb0EEEJSF_NS5_IJNSP_ISE_SB_EES1E_EEEaSG_aSG_NS19_6fusion15FusionCallbacksIS1D_NS1G_17LinearCombinationIaiaiLNS_15FloatRoundStyleE2EEESF_S1F_JEEENS4_5SM1004TMEM4LOAD26SM100_TMEM_LOAD_16dp32b32xESW_S16_NS4_39AutoVectorizingCopyWithAssumedAlignmentILi128EEENS4_14SM90_TMA_STOREES16_S1R_S1R_EEEvvEEEEvNT_6ParamsE,"ax",@progbits
	.align	128
.text._ZN7cutlass13device_kernelINS_4gemm6kernel13GemmUniversalIN4cute5tupleIJiiiiEEENS1_10collective13CollectiveMmaINS1_35MainloopSm100TmaUmmaWarpSpecializedILi5ELi2ELi4ENS5_IJNS4_1CILi1EEESB_SB_EEEEENS5_IJNSA_ILi64EEESE_SE_EEEaNS5_IJlSB_lEEEaSG_NS4_8TiledMMAINS4_8MMA_AtomIJNS4_15SM100_MMA_S8_SSIaaiLi64ELi64ELNS4_4UMMA5MajorE0ELSL_0ELNSK_8SaturateE0EEEEEENS4_6LayoutISC_NS5_IJNSA_ILi0EEESQ_SQ_EEEEENS5_IJNS4_10UnderscoreEST_ST_EEEEENS4_13SM90_TMA_LOADENS4_14ComposedLayoutINS4_7SwizzleILi2ELi4ELi3EEENS4_18smem_ptr_flag_bitsILi8EEENSP_INS5_IJNSA_ILi8EEESE_EEENS5_IJSE_SB_EEEEEEEvNS4_8identityESW_S16_vS17_EENS_8epilogue10collective18CollectiveEpilogueINS19_23Sm100TmaWarpSpecializedILi1ELi1ELi32ELb0ELb0EEEJSF_NS5_IJNSP_ISE_SB_EES1E_EEEaSG_aSG_NS19_6fusion15FusionCallbacksIS1D_NS1G_17LinearCombinationIaiaiLNS_15FloatRoundStyleE2EEESF_S1F_JEEENS4_5SM1004TMEM4LOAD26SM100_TMEM_LOAD_16dp32b32xESW_S16_NS4_39AutoVectorizingCopyWithAssumedAlignmentILi128EEENS4_14SM90_TMA_STOREES16_S1R_S1R_EEEvvEEEEvNT_6ParamsE:
        .type           _ZN7cutlass13device_kernelINS_4gemm6kernel13GemmUniversalIN4cute5tupleIJiiiiEEENS1_10collective13CollectiveMmaINS1_35MainloopSm100TmaUmmaWarpSpecializedILi5ELi2ELi4ENS5_IJNS4_1CILi1EEESB_SB_EEEEENS5_IJNSA_ILi64EEESE_SE_EEEaNS5_IJlSB_lEEEaSG_NS4_8TiledMMAINS4_8MMA_AtomIJNS4_15SM100_MMA_S8_SSIaaiLi64ELi64ELNS4_4UMMA5MajorE0ELSL_0ELNSK_8SaturateE0EEEEEENS4_6LayoutISC_NS5_IJNSA_ILi0EEESQ_SQ_EEEEENS5_IJNS4_10UnderscoreEST_ST_EEEEENS4_13SM90_TMA_LOADENS4_14ComposedLayoutINS4_7SwizzleILi2ELi4ELi3EEENS4_18smem_ptr_flag_bitsILi8EEENSP_INS5_IJNSA_ILi8EEESE_EEENS5_IJSE_SB_EEEEEEEvNS4_8identityESW_S16_vS17_EENS_8epilogue10collective18CollectiveEpilogueINS19_23Sm100TmaWarpSpecializedILi1ELi1ELi32ELb0ELb0EEEJSF_NS5_IJNSP_ISE_SB_EES1E_EEEaSG_aSG_NS19_6fusion15FusionCallbacksIS1D_NS1G_17LinearCombinationIaiaiLNS_15FloatRoundStyleE2EEESF_S1F_JEEENS4_5SM1004TMEM4LOAD26SM100_TMEM_LOAD_16dp32b32xESW_S16_NS4_39AutoVectorizingCopyWithAssumedAlignmentILi128EEENS4_14SM90_TMA_STOREES16_S1R_S1R_EEEvvEEEEvNT_6ParamsE,@function
        .size           _ZN7cutlass13device_kernelINS_4gemm6kernel13GemmUniversalIN4cute5tupleIJiiiiEEENS1_10collective13CollectiveMmaINS1_35MainloopSm100TmaUmmaWarpSpecializedILi5ELi2ELi4ENS5_IJNS4_1CILi1EEESB_SB_EEEEENS5_IJNSA_ILi64EEESE_SE_EEEaNS5_IJlSB_lEEEaSG_NS4_8TiledMMAINS4_8MMA_AtomIJNS4_15SM100_MMA_S8_SSIaaiLi64ELi64ELNS4_4UMMA5MajorE0ELSL_0ELNSK_8SaturateE0EEEEEENS4_6LayoutISC_NS5_IJNSA_ILi0EEESQ_SQ_EEEEENS5_IJNS4_10UnderscoreEST_ST_EEEEENS4_13SM90_TMA_LOADENS4_14ComposedLayoutINS4_7SwizzleILi2ELi4ELi3EEENS4_18smem_ptr_flag_bitsILi8EEENSP_INS5_IJNSA_ILi8EEESE_EEENS5_IJSE_SB_EEEEEEEvNS4_8identityESW_S16_vS17_EENS_8epilogue10collective18CollectiveEpilogueINS19_23Sm100TmaWarpSpecializedILi1ELi1ELi32ELb0ELb0EEEJSF_NS5_IJNSP_ISE_SB_EES1E_EEEaSG_aSG_NS19_6fusion15FusionCallbacksIS1D_NS1G_17LinearCombinationIaiaiLNS_15FloatRoundStyleE2EEESF_S1F_JEEENS4_5SM1004TMEM4LOAD26SM100_TMEM_LOAD_16dp32b32xESW_S16_NS4_39AutoVectorizingCopyWithAssumedAlignmentILi128EEENS4_14SM90_TMA_STOREES16_S1R_S1R_EEEvvEEEEvNT_6ParamsE,(.L_x_131 - _ZN7cutlass13device_kernelINS_4gemm6kernel13GemmUniversalIN4cute5tupleIJiiiiEEENS1_10collective13CollectiveMmaINS1_35MainloopSm100TmaUmmaWarpSpecializedILi5ELi2ELi4ENS5_IJNS4_1CILi1EEESB_SB_EEEEENS5_IJNSA_ILi64EEESE_SE_EEEaNS5_IJlSB_lEEEaSG_NS4_8TiledMMAINS4_8MMA_AtomIJNS4_15SM100_MMA_S8_SSIaaiLi64ELi64ELNS4_4UMMA5MajorE0ELSL_0ELNSK_8SaturateE0EEEEEENS4_6LayoutISC_NS5_IJNSA_ILi0EEESQ_SQ_EEEEENS5_IJNS4_10UnderscoreEST_ST_EEEEENS4_13SM90_TMA_LOADENS4_14ComposedLayoutINS4_7SwizzleILi2ELi4ELi3EEENS4_18smem_ptr_flag_bitsILi8EEENSP_INS5_IJNSA_ILi8EEESE_EEENS5_IJSE_SB_EEEEEEEvNS4_8identityESW_S16_vS17_EENS_8epilogue10collective18CollectiveEpilogueINS19_23Sm100TmaWarpSpecializedILi1ELi1ELi32ELb0ELb0EEEJSF_NS5_IJNSP_ISE_SB_EES1E_EEEaSG_aSG_NS19_6fusion15FusionCallbacksIS1D_NS1G_17LinearCombinationIaiaiLNS_15FloatRoundStyleE2EEESF_S1F_JEEENS4_5SM1004TMEM4LOAD26SM100_TMEM_LOAD_16dp32b32xESW_S16_NS4_39AutoVectorizingCopyWithAssumedAlignmentILi128EEENS4_14SM90_TMA_STOREES16_S1R_S1R_EEEvvEEEEvNT_6ParamsE)
        .other          _ZN7cutlass13device_kernelINS_4gemm6kernel13GemmUniversalIN4cute5tupleIJiiiiEEENS1_10collective13CollectiveMmaINS1_35MainloopSm100TmaUmmaWarpSpecializedILi5ELi2ELi4ENS5_IJNS4_1CILi1EEESB_SB_EEEEENS5_IJNSA_ILi64EEESE_SE_EEEaNS5_IJlSB_lEEEaSG_NS4_8TiledMMAINS4_8MMA_AtomIJNS4_15SM100_MMA_S8_SSIaaiLi64ELi64ELNS4_4UMMA5MajorE0ELSL_0ELNSK_8SaturateE0EEEEEENS4_6LayoutISC_NS5_IJNSA_ILi0EEESQ_SQ_EEEEENS5_IJNS4_10UnderscoreEST_ST_EEEEENS4_13SM90_TMA_LOADENS4_14ComposedLayoutINS4_7SwizzleILi2ELi4ELi3EEENS4_18smem_ptr_flag_bitsILi8EEENSP_INS5_IJNSA_ILi8EEESE_EEENS5_IJSE_SB_EEEEEEEvNS4_8identityESW_S16_vS17_EENS_8epilogue10collective18CollectiveEpilogueINS19_23Sm100TmaWarpSpecializedILi1ELi1ELi32ELb0ELb0EEEJSF_NS5_IJNSP_ISE_SB_EES1E_EEEaSG_aSG_NS19_6fusion15FusionCallbacksIS1D_NS1G_17LinearCombinationIaiaiLNS_15FloatRoundStyleE2EEESF_S1F_JEEENS4_5SM1004TMEM4LOAD26SM100_TMEM_LOAD_16dp32b32xESW_S16_NS4_39AutoVectorizingCopyWithAssumedAlignmentILi128EEENS4_14SM90_TMA_STOREES16_S1R_S1R_EEEvvEEEEvNT_6ParamsE,@"STO_CUDA_ENTRY STV_DEFAULT"
_ZN7cutlass13device_kernelINS_4gemm6kernel13GemmUniversalIN4cute5tupleIJiiiiEEENS1_10collective13CollectiveMmaINS1_35MainloopSm100TmaUmmaWarpSpecializedILi5ELi2ELi4ENS5_IJNS4_1CILi1EEESB_SB_EEEEENS5_IJNSA_ILi64EEESE_SE_EEEaNS5_IJlSB_lEEEaSG_NS4_8TiledMMAINS4_8MMA_AtomIJNS4_15SM100_MMA_S8_SSIaaiLi64ELi64ELNS4_4UMMA5MajorE0ELSL_0ELNSK_8SaturateE0EEEEEENS4_6LayoutISC_NS5_IJNSA_ILi0EEESQ_SQ_EEEEENS5_IJNS4_10UnderscoreEST_ST_EEEEENS4_13SM90_TMA_LOADENS4_14ComposedLayoutINS4_7SwizzleILi2ELi4ELi3EEENS4_18smem_ptr_flag_bitsILi8EEENSP_INS5_IJNSA_ILi8EEESE_EEENS5_IJSE_SB_EEEEEEEvNS4_8identityESW_S16_vS17_EENS_8epilogue10collective18CollectiveEpilogueINS19_23Sm100TmaWarpSpecializedILi1ELi1ELi32ELb0ELb0EEEJSF_NS5_IJNSP_ISE_SB_EES1E_EEEaSG_aSG_NS19_6fusion15FusionCallbacksIS1D_NS1G_17LinearCombinationIaiaiLNS_15FloatRoundStyleE2EEESF_S1F_JEEENS4_5SM1004TMEM4LOAD26SM100_TMEM_LOAD_16dp32b32xESW_S16_NS4_39AutoVectorizingCopyWithAssumedAlignmentILi128EEENS4_14SM90_TMA_STOREES16_S1R_S1R_EEEvvEEEEvNT_6ParamsE:
[----:B------:R-:W1:Y:S01]  /*0000*/  LDC R1, c[0x0][0x37c] ;  /* 0x0000df00ff017b82 */ /* 0x000e620000000800 */
[----:B------:R-:W2:Y:S01]  /*0010*/  S2R R103, SR_TID.X ;  /* 0x0000000000677919 */ /* 0x000ea20000002100 */
[----:B------:R-:W3:Y:S01]  /*0020*/  LDCU.64 UR4, c[0x0][0x890] ;  /* 0x00011200ff0477ac */ /* 0x000ee20008000a00 */
[----:B------:R-:W-:Y:S02]  /*0030*/  PRMT R98, RZ, 0x7610, R98 ;  /* 0x00007610ff627816 */ /* 0x000fe40000000062 */
[----:B------:R-:W-:Y:S01]  /*0040*/  ELECT P5, URZ, PT ;  /* 0x0000000000ff782f */ /* 0x000fe200038a0000 */
[----:B------:R-:W4:Y:S01]  /*0050*/  LDCU.64 UR40, c[0x0][0x358] ;  /* 0x00006b00ff2877ac */ /* 0x000f220008000a00 */
[----:B---3--:R-:W-:-:S04]  /*0060*/  UISETP.NE.U32.AND UP0, UPT, UR4, URZ, UPT ;  /* 0x000000ff0400728c */ /* 0x008fc8000bf05070 */
[----:B------:R-:W-:Y:S01]  /*0070*/  UISETP.NE.AND.EX UP0, UPT, UR5, URZ, UPT, UP0 ;  /* 0x000000ff0500728c */ /* 0x000fe2000bf05300 */
[----:B--2---:R-:W-:-:S05]  /*0080*/  SHF.R.U32.HI R106, RZ, 0x5, R103 ;  /* 0x00000005ff6a7819 */ /* 0x004fca0000011667 */
[----:B------:R-:W2:Y:S02]  /*0090*/  SHFL.IDX PT, R0, R106, RZ, 0x1f ;  /* 0x00001fff6a007589 */ /* 0x000ea400000e0000 */
[----:B--2---:R-:W-:Y:S01]  /*00a0*/  R2UR UR8, R0 ;  /* 0x00000000000872ca */ /* 0x004fe200000e0000 */
[----:B-1--4-:R-:W-:-:S14]  /*00b0*/  BRA.U UP0, `(.L_x_0) ;  /* 0x00000001002c7547 */ /* 0x012fdc000b800000 */
[----:B------:R-:W1:Y:S02]  /*00c0*/  LDCU.64 UR6, c[0x0][0x888] ;  /* 0x00011100ff0677ac */ /* 0x000e640008000a00 */
[----:B-1----:R-:W-:-:S04]  /*00d0*/  UISETP.NE.U32.AND UP0, UPT, UR6, URZ, UPT ;  /* 0x000000ff0600728c */ /* 0x002fc8000bf05070 */
[----:B------:R-:W-:-:S09]  /*00e0*/  UISETP.NE.AND.EX UP0, UPT, UR7, URZ, UPT, UP0 ;  /* 0x000000ff0700728c */ /* 0x000fd2000bf05300 */
[----:B------:R-:W-:Y:S05]  /*00f0*/  BRA.U !UP0, `(.L_x_1) ;  /* 0x0000000108107547 */ /* 0x000fea000b800000 */
[----:B------:R-:W1:Y:S02]  /*0100*/  LDC.64 R48, c[0x0][0x888] ;  /* 0x00022200ff307b82 */ /* 0x000e640000000a00 */
[----:B-1----:R1:W5:Y:S01]  /*0110*/  LDG.E R48, desc[UR40][R48.64] ;  /* 0x0000002830307981 */ /* 0x002362000c1e1900 */
[----:B------:R-:W-:Y:S01]  /*0120*/  HFMA2 R98, -RZ, RZ, 0, 5.9604644775390625e-08 ;  /* 0x00000001ff627431 */ /* 0x000fe200000001ff */
[----:B------:R-:W-:Y:S05]  /*0130*/  BRA `(.L_x_0) ;  /* 0x00000000000c7947 */ /* 0x000fea0003800000 */
.L_x_1:
[----:B------:R-:W1:Y:S01]  /*0140*/  LDCU UR6, c[0x0][0x880] ;  /* 0x00011000ff0677ac */ /* 0x000e620008000800 */
[----:B------:R-:W-:Y:S01]  /*0150*/  HFMA2 R98, -RZ, RZ, 0, 5.9604644775390625e-08 ;  /* 0x00000001ff627431 */ /* 0x000fe200000001ff */
[----:B-1----:R-:W-:-:S07]  /*0160*/  MOV R48, UR6 ;  /* 0x0000000600307c02 */ /* 0x002fce0008000f00 */
.L_x_0:
[----:B------:R-:W2:Y:S02]  /*0170*/  LDCU.64 UR6, c[0x0][0x8b0] ;  /* 0x00011600ff0677ac */ /* 0x000ea40008000a00 */
[----:B--2---:R-:W-:-:S04]  /*0180*/  UISETP.NE.U32.AND UP0, UPT, UR6, URZ, UPT ;  /* 0x000000ff0600728c */ /* 0x004fc8000bf05070 */
[----:B------:R-:W-:-:S09]  /*0190*/  UISETP.NE.AND.EX UP0, UPT, UR7, URZ, UPT, UP0 ;  /* 0x000000ff0700728c */ /* 0x000fd2000bf05300 */
[----:B------:R-:W-:Y:S05]  /*01a0*/  BRA.U UP0, `(.L_x_2) ;  /* 0x0000000100247547 */ /* 0x000fea000b800000 */
[----:B------:R-:W2:Y:S02]  /*01b0*/  LDCU.64 UR6, c[0x0][0x8a8] ;  /* 0x00011500ff0677ac */ /* 0x000ea40008000a00 */
[----:B--2---:R-:W-:-:S04]  /*01c0*/  UISETP.NE.U32.AND UP0, UPT, UR6, URZ, UPT ;  /* 0x000000ff0600728c */ /* 0x004fc8000bf05070 */
[----:B------:R-:W-:-:S09]  /*01d0*/  UISETP.NE.AND.EX UP0, UPT, UR7, URZ, UPT, UP0 ;  /* 0x000000ff0700728c */ /* 0x000fd2000bf05300 */
[----:B------:R-:W-:Y:S05]  /*01e0*/  BRA.U !UP0, `(.L_x_3) ;  /* 0x00000001080c7547 */ /* 0x000fea000b800000 */
[----:B------:R-:W2:Y:S02]  /*01f0*/  LDC.64 R2, c[0x0][0x8a8] ;  /* 0x00022a00ff027b82 */ /* 0x000ea40000000a00 */
[----:B--2---:R2:W5:Y:S01]  /*0200*/  LDG.E R47, desc[UR40][R2.64] ;  /* 0x00000028022f7981 */ /* 0x004562000c1e1900 */
[----:B------:R-:W-:Y:S05]  /*0210*/  BRA `(.L_x_2) ;  /* 0x0000000000087947 */ /* 0x000fea0003800000 */
.L_x_3:
[----:B------:R-:W2:Y:S02]  /*0220*/  LDCU UR6, c[0x0][0x8a0] ;  /* 0x00011400ff0677ac */ /* 0x000ea40008000800 */
[----:B--2---:R-:W-:Y:S02]  /*0230*/  MOV R47, UR6 ;  /* 0x00000006002f7c02 */ /* 0x004fe40008000f00 */
.L_x_2:
[----:B------:R-:W-:Y:S01]  /*0240*/  IMAD.U32 R0, RZ, RZ, UR8 ;  /* 0x00000008ff007e24 */ /* 0x000fe2000f8e00ff */
[----:B------:R-:W-:Y:S04]  /*0250*/  BSSY.RECONVERGENT B0, `(.L_x_4) ;  /* 0x000000c000007945 */ /* 0x000fe80003800200 */
[C---:B------:R-:W-:Y:S02]  /*0260*/  ISETP.NE.OR P1, PT, R0.reuse, 0x1, !P5 ;  /* 0x000000010000780c */ /* 0x040fe40006f25670 */
[----:B------:R-:W-:-:S11]  /*0270*/  ISETP.NE.OR P0, PT, R0, 0x3, !P5 ;  /* 0x000000030000780c */ /* 0x000fd60006f05670 */
[----:B------:R-:W-:Y:S05]  /*0280*/  @P1 BRA `(.L_x_5) ;  /* 0x0000000000201947 */ /* 0x000fea0003800000 */
[----:B------:R-:W3:Y:S02]  /*0290*/  LDCU.64 UR6, c[0x0][0x348] ;  /* 0x00006900ff0677ac */ /* 0x000ee40008000a00 */
[----:B---3--:R-:W-:Y:S02]  /*02a0*/  UIADD3 UR10, UP1, UPT, UR6, 0x80, URZ ;  /* 0x00000080060a7890 */ /* 0x008fe4000ff3e0ff */
[----:B------:R-:W-:Y:S02]  /*02b0*/  UIADD3 UR6, UP0, UPT, UR6, 0x180, URZ ;  /* 0x0000018006067890 */ /* 0x000fe4000ff1e0ff */
[----:B------:R-:W-:Y:S02]  /*02c0*/  UIADD3.X UR11, UPT, UPT, URZ, UR7, URZ, UP1, !UPT ;  /* 0x00000007ff0b7290 */ /* 0x000fe40008ffe4ff */
[----:B------:R-:W-:-:S07]  /*02d0*/  UIADD3.X UR7, UPT, UPT, URZ, UR7, URZ, UP0, !UPT ;  /* 0x00000007ff077290 */ /* 0x000fce00087fe4ff */
[----:B------:R3:W-:Y:S02]  /*02e0*/  UTMACCTL.PF [UR10] ;  /* 0x000000000a0079b9 */ /* 0x0007e40008040000 */
[----:B------:R3:W-:Y:S02]  /*02f0*/  UTMACCTL.PF [UR6] ;  /* 0x00000000060079b9 */ /* 0x0007e40008040000 */
[----:B---3--:R-:W-:Y:S01]  /*0300*/  NOP ;  /* 0x0000000000007918 */ /* 0x008fe20000000000 */
.L_x_5:
[----:B------:R-:W-:Y:S05]  /*0310*/  BSYNC.RECONVERGENT B0 ;  /* 0x0000000000007941 */ /* 0x000fea0003800200 */
.L_x_4:
[----:B------:R-:W-:Y:S04]  /*0320*/  BSSY.RECONVERGENT B0, `(.L_x_6) ;  /* 0x000000a000007945 */ /* 0x000fe80003800200 */
        /* <DEDUP_REMOVED lines=9> */
.L_x_7:
[----:B------:R-:W-:Y:S05]  /*03c0*/  BSYNC.RECONVERGENT B0 ;  /* 0x0000000000007941 */ /* 0x000fea0003800200 */
.L_x_6:
[----:B------:R-:W3:Y:S01]  /*03d0*/  LDCU.64 UR6, c[0x0][0x888] ;  /* 0x00011100ff0677ac */ /* 0x000ee20008000a00 */
[----:B------:R-:W-:Y:S02]  /*03e0*/  UISETP.EQ.U32.AND UP1, UPT, UR4, URZ, UPT ;  /* 0x000000ff0400728c */ /* 0x000fe4000bf22070 */
[----:B------:R-:W-:Y:S02]  /*03f0*/  UPLOP3.LUT UP2, UPT, UPT, UPT, UPT, 0x80, 0x8 ;  /* 0x000000000008789c */ /* 0x000fe40003f4f070 */
[----:B---3--:R-:W-:-:S04]  /*0400*/  UISETP.NE.U32.AND UP0, UPT, UR6, URZ, UPT ;  /* 0x000000ff0600728c */ /* 0x008fc8000bf05070 */
[----:B------:R-:W-:-:S04]  /*0410*/  UISETP.NE.AND.EX UP0, UPT, UR7, URZ, UPT, UP0 ;  /* 0x000000ff0700728c */ /* 0x000fc8000bf05300 */
[----:B------:R-:W-:-:S04]  /*0420*/  UISETP.EQ.OR.EX UP3, UPT, UR5, URZ, !UP0, UP1 ;  /* 0x000000ff0500728c */ /* 0x000fc8000c762710 */
[----:B------:R-:W-:-:S05]  /*0430*/  UP2UR UR44, UPR, URZ, 0x8 ;  /* 0x00000008ff2c7883 */ /* 0x000fca0008000000 */
[----:B------:R-:W-:Y:S07]  /*0440*/  BRA.U !UP3, `(.L_x_8) ;  /* 0x000000010b207547 */ /* 0x000fee000b800000 */
[----:B-----5:R-:W-:Y:S01]  /*0450*/  R2UR UR6, R48 ;  /* 0x00000000300672ca */ /* 0x020fe200000e0000 */
[----:B------:R-:W-:Y:S02]  /*0460*/  UISETP.NE.U32.AND UP2, UPT, UR4, URZ, UPT ;  /* 0x000000ff0400728c */ /* 0x000fe4000bf45070 */
[----:B------:R-:W-:Y:S02]  /*0470*/  USEL UR4, URZ, 0xffffffff, UP0 ;  /* 0xffffffffff047887 */ /* 0x000fe40008000000 */
[----:B------:R-:W-:-:S08]  /*0480*/  UISETP.NE.AND.EX UP2, UPT, UR5, URZ, UPT, UP2 ;  /* 0x000000ff0500728c */ /* 0x000fd0000bf45320 */
[----:B------:R-:W-:-:S04]  /*0490*/  UISETP.NE.AND UP1, UPT, UR6, URZ, UPT ;  /* 0x000000ff0600728c */ /* 0x000fc8000bf25270 */
[----:B------:R-:W-:-:S04]  /*04a0*/  @!UP2 USEL UR4, URZ, 0xffffffff, UP1 ;  /* 0xffffffffff04a887 */ /* 0x000fc80008800000 */
[----:B------:R-:W-:-:S04]  /*04b0*/  ULOP3.LUT UR4, UR4, 0x1, URZ, 0xc0, !UPT ;  /* 0x0000000104047892 */ /* 0x000fc8000f8ec0ff */
[----:B------:R-:W-:-:S11]  /*04c0*/  UISETP.NE.U32.AND UP2, UPT, UR4, 0x1, UPT ;  /* 0x000000010400788c */ /* 0x000fd6000bf45070 */
.L_x_8:
[----:B--2---:R-:W2:Y:S01]  /*04d0*/  SHFL.IDX PT, R2, R106, RZ, 0x1f ;  /* 0x00001fff6a027589 */ /* 0x004ea200000e0000 */
[----:B------:R-:W-:-:S04]  /*04e0*/  UISETP.NE.AND UP1, UPT, UR8, 0x2, UPT ;  /* 0x000000020800788c */ /* 0x000fc8000bf25270 */
[----:B------:R-:W-:Y:S01]  /*04f0*/  USEL UR13, URZ, 0x1, UP1 ;  /* 0x00000001ff0d7887 */ /* 0x000fe20008800000 */
[----:B--2---:R-:W-:-:S13]  /*0500*/  ISETP.NE.AND P0, PT, R2, RZ, PT ;  /* 0x000000ff0200720c */ /* 0x004fda0003f05270 */
[----:B------:R-:W-:Y:S05]  /*0510*/  @P0 BRA `(.L_x_9) ;  /* 0x0000000000500947 */ /* 0x000fea0003800000 */
[----:B------:R-:W2:Y:S01]  /*0520*/  S2UR UR5, SR_CgaCtaId ;  /* 0x00000000000579c3 */ /* 0x000ea20000008800 */
[----:B------:R-:W-:Y:S01]  /*0530*/  UMOV UR6, 0x400 ;  /* 0x0000040000067882 */ /* 0x000fe20000000000 */
[----:B------:R-:W-:Y:S01]  /*0540*/  UMOV UR4, 0x1 ;  /* 0x0000000100047882 */ /* 0x000fe20000000000 */
[----:B------:R-:W-:Y:S01]  /*0550*/  ELECT P0, URZ, PT ;  /* 0x0000000000ff782f */ /* 0x000fe20003800000 */
[----:B--2---:R-:W-:Y:S02]  /*0560*/  ULEA UR5, UR5, UR6, 0x18 ;  /* 0x0000000605057291 */ /* 0x004fe4000f8ec0ff */
[----:B------:R-:W-:-:S04]  /*0570*/  UIADD3 UR6, UPT, UPT, -UR4, 0x100000, URZ ;  /* 0x0010000004067890 */ /* 0x000fc8000fffe1ff */
[----:B------:R-:W-:Y:S02]  /*0580*/  USHF.L.U32 UR7, UR6, 0xb, URZ ;  /* 0x0000000b06077899 */ /* 0x000fe400080006ff */
[----:B------:R-:W-:Y:S01]  /*0590*/  USHF.L.U32 UR6, UR6, 0x1, URZ ;  /* 0x0000000106067899 */ /* 0x000fe200080006ff */
[----:B------:R-:W2:Y:S11]  /*05a0*/  FENCE.VIEW.ASYNC.S ;  /* 0x00000000000073c6 */ /* 0x000eb60000000000 */
[----:B--2---:R2:W3:Y:S01]  /*05b0*/  SYNCS.EXCH.64 URZ, [UR5], UR6 ;  /* 0x0000000605ff75b2 */ /* 0x0044e20008000100 */
[----:B------:R2:W4:Y:S01]  /*05c0*/  SYNCS.EXCH.64 URZ, [UR5+0x28], UR6 ;  /* 0x0000280605ff75b2 */ /* 0x0005220008000100 */
[----:B------:R2:W1:Y:S01]  /*05d0*/  SYNCS.EXCH.64 URZ, [UR5+0x8], UR6 ;  /* 0x0000080605ff75b2 */ /* 0x0004620008000100 */
[----:B------:R2:W1:Y:S01]  /*05e0*/  SYNCS.EXCH.64 URZ, [UR5+0x30], UR6 ;  /* 0x0000300605ff75b2 */ /* 0x0004620008000100 */
[----:B------:R2:W1:Y:S01]  /*05f0*/  SYNCS.EXCH.64 URZ, [UR5+0x10], UR6 ;  /* 0x0000100605ff75b2 */ /* 0x0004620008000100 */
[----:B------:R2:W1:Y:S01]  /*0600*/  SYNCS.EXCH.64 URZ, [UR5+0x38], UR6 ;  /* 0x0000380605ff75b2 */ /* 0x0004620008000100 */
[----:B------:R2:W1:Y:S01]  /*0610*/  SYNCS.EXCH.64 URZ, [UR5+0x18], UR6 ;  /* 0x0000180605ff75b2 */ /* 0x0004620008000100 */
[----:B------:R2:W1:Y:S01]  /*0620*/  SYNCS.EXCH.64 URZ, [UR5+0x40], UR6 ;  /* 0x0000400605ff75b2 */ /* 0x0004620008000100 */
[----:B------:R2:W1:Y:S01]  /*0630*/  SYNCS.EXCH.64 URZ, [UR5+0x20], UR6 ;  /* 0x0000200605ff75b2 */ /* 0x0004620008000100 */
[----:B------:R2:W1:Y:S01]  /*0640*/  SYNCS.EXCH.64 URZ, [UR5+0x48], UR6 ;  /* 0x0000480605ff75b2 */ /* 0x0004620008000100 */
[----:B------:R-:W-:Y:S01]  /*0650*/  NOP ;  /* 0x0000000000007918 */ /* 0x000fe20000000000 */
.L_x_9:
[----:B------:R-:W2:Y:S01]  /*0660*/  SHFL.IDX PT, R2, R106, RZ, 0x1f ;  /* 0x00001fff6a027589 */ /* 0x000ea200000e0000 */
[----:B------:R-:W-:Y:S01]  /*0670*/  NOP ;  /* 0x0000000000007918 */ /* 0x000fe20000000000 */
[----:B--2---:R-:W-:-:S13]  /*0680*/  ISETP.NE.AND P0, PT, R2, 0x1, PT ;  /* 0x000000010200780c */ /* 0x004fda0003f05270 */
[----:B------:R-:W-:Y:S05]  /*0690*/  @P0 BRA `(.L_x_10) ;  /* 0x0000000000400947 */ /* 0x000fea0003800000 */
[----:B------:R-:W2:Y:S01]  /*06a0*/  S2UR UR6, SR_CgaCtaId ;  /* 0x00000000000679c3 */ /* 0x000ea20000008800 */
[----:B------:R-:W-:Y:S01]  /*06b0*/  UMOV UR7, 0x400 ;  /* 0x0000040000077882 */ /* 0x000fe20000000000 */
[----:B------:R-:W-:Y:S01]  /*06c0*/  UMOV UR5, 0x20 ;  /* 0x0000002000057882 */ /* 0x000fe20000000000 */
[----:B------:R-:W-:Y:S01]  /*06d0*/  UMOV UR4, 0x80 ;  /* 0x0000008000047882 */ /* 0x000fe20000000000 */
[----:B------:R-:W-:-:S04]  /*06e0*/  UIADD3 UR10, UPT, UPT, -UR5, 0x100000, URZ ;  /* 0x00100000050a7890 */ /* 0x000fc8000fffe1ff */
[----:B------:R-:W-:Y:S02]  /*06f0*/  USHF.L.U32 UR11, UR10, 0xb, URZ ;  /* 0x0000000b0a0b7899 */ /* 0x000fe400080006ff */
[----:B------:R-:W-:Y:S02]  /*0700*/  USHF.L.U32 UR10, UR10, 0x1, URZ ;  /* 0x000000010a0a7899 */ /* 0x000fe400080006ff */
[----:B------:R-:W-:-:S04]  /*0710*/  UIADD3 UR4, UPT, UPT, -UR4, 0x100000, URZ ;  /* 0x0010000004047890 */ /* 0x000fc8000fffe1ff */
[----:B------:R-:W-:Y:S02]  /*0720*/  USHF.L.U32 UR5, UR4, 0xb, URZ ;  /* 0x0000000b04057899 */ /* 0x000fe400080006ff */
[----:B------:R-:W-:Y:S01]  /*0730*/  USHF.L.U32 UR4, UR4, 0x1, URZ ;  /* 0x0000000104047899 */ /* 0x000fe200080006ff */
[----:B------:R-:W-:Y:S01]  /*0740*/  ELECT P0, URZ, PT ;  /* 0x0000000000ff782f */ /* 0x000fe20003800000 */
[----:B--2---:R-:W-:Y:S01]  /*0750*/  ULEA UR6, UR6, UR7, 0x18 ;  /* 0x0000000706067291 */ /* 0x004fe2000f8ec0ff */
[----:B------:R-:W2:Y:S11]  /*0760*/  FENCE.VIEW.ASYNC.S ;  /* 0x00000000000073c6 */ /* 0x000eb60000000000 */
[----:B--2---:R2:W1:Y:S01]  /*0770*/  SYNCS.EXCH.64 URZ, [UR6+0x50], UR10 ;  /* 0x0000500a06ff75b2 */ /* 0x0044620008000100 */
[----:B------:R2:W1:Y:S01]  /*0780*/  SYNCS.EXCH.64 URZ, [UR6+0x58], UR4 ;  /* 0x0000580406ff75b2 */ /* 0x0004620008000100 */
[----:B------:R-:W-:Y:S01]  /*0790*/  NOP ;  /* 0x0000000000007918 */ /* 0x000fe20000000000 */
.L_x_10:
[----:B------:R-:W3:Y:S01]  /*07a0*/  SHFL.IDX PT, R2, R106, RZ, 0x1f ;  /* 0x00001fff6a027589 */ /* 0x000ee200000e0000 */
[----:B------:R-:W-:Y:S01]  /*07b0*/  NOP ;  /* 0x0000000000007918 */ /* 0x000fe20000000000 */
[----:B---3--:R-:W-:-:S13]  /*07c0*/  ISETP.NE.AND P0, PT, R2, 0x3, PT ;  /* 0x000000030200780c */ /* 0x008fda0003f05270 */
[----:B------:R-:W-:Y:S05]  /*07d0*/  @P0 BRA `(.L_x_11) ;  /* 0x0000000000300947 */ /* 0x000fea0003800000 */
[----:B--2---:R-:W2:Y:S01]  /*07e0*/  S2UR UR5, SR_CgaCtaId ;  /* 0x00000000000579c3 */ /* 0x004ea20000008800 */
        /* <DEDUP_REMOVED lines=8> */
[----:B--2---:R3:W2:Y:S01]  /*0870*/  SYNCS.EXCH.64 URZ, [UR5+0x60], UR6 ;  /* 0x0000600605ff75b2 */ /* 0x0046a20008000100 */
[----:B------:R3:W1:Y:S02]  /*0880*/  SYNCS.EXCH.64 URZ, [UR5+0x68], UR6 ;  /* 0x0000680605ff75b2 */ /* 0x0006640008000100 */
[----:B---3--:R-:W-:Y:S01]  /*0890*/  NOP ;  /* 0x0000000000007918 */ /* 0x008fe20000000000 */
.L_x_11:
[----:B------:R-:W3:Y:S01]  /*08a0*/  SHFL.IDX PT, R2, R106, RZ, 0x1f ;  /* 0x00001fff6a027589 */ /* 0x000ee200000e0000 */
[----:B------:R-:W-:Y:S01]  /*08b0*/  NOP ;  /* 0x0000000000007918 */ /* 0x000fe20000000000 */
[----:B---3--:R-:W-:-:S13]  /*08c0*/  ISETP.NE.AND P0, PT, R2, 0x4, PT ;  /* 0x000000040200780c */ /* 0x008fda0003f05270 */
[----:B------:R-:W-:Y:S05]  /*08d0*/  @P0 BRA `(.L_x_12) ;  /* 0x00000000004c0947 */ /* 0x000fea0003800000 */
[----:B--2---:R-:W2:Y:S01]  /*08e0*/  S2UR UR5, SR_CgaCtaId ;  /* 0x00000000000579c3 */ /* 0x004ea20000008800 */
[----:B------:R-:W-:Y:S01]  /*08f0*/  UMOV UR7, 0x100 ;  /* 0x0000010000077882 */ /* 0x000fe20000000000 */
[----:B------:R-:W-:Y:S01]  /*0900*/  UMOV UR6, 0x400 ;  /* 0x0000040000067882 */ /* 0x000fe20000000000 */
[----:B------:R-:W-:Y:S01]  /*0910*/  USEL UR7, UR7, 0xe0, UP2 ;  /* 0x000000e007077887 */ /* 0x000fe20009000000 */
[----:B------:R-:W-:Y:S01]  /*0920*/  UMOV UR4, 0x1 ;  /* 0x0000000100047882 */ /* 0x000fe20000000000 */
[----:B------:R-:W-:Y:S01]  /*0930*/  ELECT P0, URZ, PT ;  /* 0x0000000000ff782f */ /* 0x000fe20003800000 */
[----:B------:R-:W-:-:S04]  /*0940*/  UIADD3 UR10, UPT, UPT, -UR4, 0x100000, URZ ;  /* 0x00100000040a7890 */ /* 0x000fc8000fffe1ff */
[----:B------:R-:W-:Y:S02]  /*0950*/  USHF.L.U32 UR11, UR10, 0xb, URZ ;  /* 0x0000000b0a0b7899 */ /* 0x000fe400080006ff */
[----:B------:R-:W-:Y:S02]  /*0960*/  USHF.L.U32 UR10, UR10, 0x1, URZ ;  /* 0x000000010a0a7899 */ /* 0x000fe400080006ff */
[----:B--2---:R-:W-:Y:S02]  /*0970*/  ULEA UR5, UR5, UR6, 0x18 ;  /* 0x0000000605057291 */ /* 0x004fe4000f8ec0ff */
[----:B------:R-:W-:-:S04]  /*0980*/  UIADD3 UR6, UPT, UPT, -UR7, 0x100000, URZ ;  /* 0x0010000007067890 */ /* 0x000fc8000fffe1ff */
[----:B------:R-:W-:Y:S02]  /*0990*/  USHF.L.U32 UR7, UR6, 0xb, URZ ;  /* 0x0000000b06077899 */ /* 0x000fe400080006ff */
[----:B------:R-:W-:Y:S01]  /*09a0*/  USHF.L.U32 UR6, UR6, 0x1, URZ ;  /* 0x0000000106067899 */ /* 0x000fe200080006ff */
[----:B------:R-:W2:Y:S03]  /*09b0*/  FENCE.VIEW.ASYNC.S ;  /* 0x00000000000073c6 */ /* 0x000ea60000000000 */
[----:B--2---:R3:W2:Y:S08]  /*09c0*/  SYNCS.EXCH.64 URZ, [UR5+0x70], UR10 ;  /* 0x0000700a05ff75b2 */ /* 0x0046b00008000100 */
[----:B------:R3:W1:Y:S01]  /*09d0*/  SYNCS.EXCH.64 URZ, [UR5+0x80], UR6 ;  /* 0x0000800605ff75b2 */ /* 0x0006620008000100 */
[----:B------:R3:W1:Y:S01]  /*09e0*/  SYNCS.EXCH.64 URZ, [UR5+0x78], UR10 ;  /* 0x0000780a05ff75b2 */ /* 0x0006620008000100 */
[----:B------:R3:W1:Y:S02]  /*09f0*/  SYNCS.EXCH.64 URZ, [UR5+0x88], UR6 ;  /* 0x0000880605ff75b2 */ /* 0x0006640008000100 */
[----:B---3--:R-:W-:Y:S01]  /*0a00*/  NOP ;  /* 0x0000000000007918 */ /* 0x008fe20000000000 */
.L_x_12:
[----:B------:R-:W3:Y:S01]  /*0a10*/  SHFL.IDX PT, R2, R106, RZ, 0x1f ;  /* 0x00001fff6a027589 */ /* 0x000ee200000e0000 */
[----:B------:R-:W-:Y:S01]  /*0a20*/  NOP ;  /* 0x0000000000007918 */ /* 0x000fe20000000000 */
[----:B---3--:R-:W-:-:S13]  /*0a30*/  ISETP.NE.AND P0, PT, R2, 0x5, PT ;  /* 0x000000050200780c */ /* 0x008fda0003f05270 */
[----:B------:R-:W-:Y:S05]  /*0a40*/  @P0 BRA `(.L_x_13) ;  /* 0x0000000000580947 */ /* 0x000fea0003800000 */
[----:B--2---:R-:W2:Y:S01]  /*0a50*/  S2UR UR6, SR_CgaCtaId ;  /* 0x00000000000679c3 */ /* 0x004ea20000008800 */
        /* <DEDUP_REMOVED lines=12> */
[----:B--2---:R3:W2:Y:S01]  /*0b20*/  SYNCS.EXCH.64 URZ, [UR6+0x90], UR10 ;  /* 0x0000900a06ff75b2 */ /* 0x0046a20008000100 */
[----:B------:R3:W1:Y:S01]  /*0b30*/  SYNCS.EXCH.64 URZ, [UR6+0xb0], UR4 ;  /* 0x0000b00406ff75b2 */ /* 0x0006620008000100 */
[----:B------:R3:W1:Y:S01]  /*0b40*/  SYNCS.EXCH.64 URZ, [UR6+0x98], UR10 ;  /* 0x0000980a06ff75b2 */ /* 0x0006620008000100 */
[----:B------:R3:W1:Y:S01]  /*0b50*/  SYNCS.EXCH.64 URZ, [UR6+0xb8], UR4 ;  /* 0x0000b80406ff75b2 */ /* 0x0006620008000100 */
[----:B------:R3:W1:Y:S01]  /*0b60*/  SYNCS.EXCH.64 URZ, [UR6+0xa0], UR10 ;  /* 0x0000a00a06ff75b2 */ /* 0x0006620008000100 */
[----:B------:R3:W1:Y:S01]  /*0b70*/  SYNCS.EXCH.64 URZ, [UR6+0xc0], UR4 ;  /* 0x0000c00406ff75b2 */ /* 0x0006620008000100 */
[----:B------:R3:W1:Y:S01]  /*0b80*/  SYNCS.EXCH.64 URZ, [UR6+0xa8], UR10 ;  /* 0x0000a80a06ff75b2 */ /* 0x0006620008000100 */
[----:B------:R3:W1:Y:S02]  /*0b90*/  SYNCS.EXCH.64 URZ, [UR6+0xc8], UR4 ;  /* 0x0000c80406ff75b2 */ /* 0x0006640008000100 */
[----:B---3--:R-:W-:Y:S01]  /*0ba0*/  NOP ;  /* 0x0000000000007918 */ /* 0x008fe20000000000 */
.L_x_13:
        /* <DEDUP_REMOVED lines=14> */
[----:B------:R3:W1:Y:S01]  /*0c90*/  SYNCS.EXCH.64 URZ, [UR5+0xe0], UR6 ;  /* 0x0000e00605ff75b2 */ /* 0x0006620008000100 */
[----:B------:R3:W1:Y:S01]  /*0ca0*/  SYNCS.EXCH.64 URZ, [UR5+0xd8], UR6 ;  /* 0x0000d80605ff75b2 */ /* 0x0006620008000100 */
[----:B------:R3:W1:Y:S02]  /*0cb0*/  SYNCS.EXCH.64 URZ, [UR5+0xe8], UR6 ;  /* 0x0000e80605ff75b2 */ /* 0x0006640008000100 */
[----:B---3--:R-:W-:Y:S01]  /*0cc0*/  NOP ;  /* 0x0000000000007918 */ /* 0x008fe20000000000 */
.L_x_14:
[----:B--2---:R-:W2:Y:S01]  /*0cd0*/  S2UR UR5, SR_CTAID.X ;  /* 0x00000000000579c3 */ /* 0x004ea20000002500 */
[----:B------:R-:W-:-:S05]  /*0ce0*/  CS2R.32 R99, SR_CgaSize ;  /* 0x0000000000637805 */ /* 0x000fca0000008a00 */
[----:B------:R-:W-:-:S05]  /*0cf0*/  IMAD R99, R99, -0xa0, RZ ;  /* 0xffffff6063637824 */ /* 0x000fca00078e02ff */
[----:B------:R-:W-:-:S14]  /*0d00*/  R2UR UR7, R99 ;  /* 0x00000000630772ca */ /* 0x000fdc00000e0000 */
[----:B------:R-:W3:Y:S01]  /*0d10*/  LDCU UR7, c[0x0][UR7+0x2b0] ;  /* 0x00005600070777ac */ /* 0x000ee20008000800 */
[----:B------:R-:W-:Y:S01]  /*0d20*/  NOP ;  /* 0x0000000000007918 */ /* 0x000fe20000000000 */
[----:B------:R-:W-:-:S05]  /*0d30*/  CS2R.32 R99, SR_CgaSize ;  /* 0x0000000000637805 */ /* 0x000fca0000008a00 */
[----:B------:R-:W-:-:S05]  /*0d40*/  IMAD R99, R99, -0xa0, RZ ;  /* 0xffffff6063637824 */ /* 0x000fca00078e02ff */
[----:B------:R-:W-:-:S14]  /*0d50*/  R2UR UR6, R99 ;  /* 0x00000000630672ca */ /* 0x000fdc00000e0000 */
[----:B------:R-:W4:Y:S01]  /*0d60*/  LDCU UR6, c[0x0][UR6+0x2b4] ;  /* 0x00005680060677ac */ /* 0x000f220008000800 */
[----:B------:R-:W1:Y:S08]  /*0d70*/  S2UR UR4, SR_CTAID.Y ;  /* 0x00000000000479c3 */ /* 0x000e700000002600 */
[----:B------:R-:W4:Y:S01]  /*0d80*/  LDC R9, c[0x0][0xb24] ;  /* 0x0002c900ff097b82 */ /* 0x000f220000000800 */
[----:B--2---:R-:W-:-:S02]  /*0d90*/  I2FP.F32.U32 R5, UR5 ;  /* 0x0000000500057c45 */ /* 0x004fc40008201000 */
[----:B------:R-:W-:-:S05]  /*0da0*/  CS2R.32 R3, SR_CgaSize ;  /* 0x0000000000037805 */ /* 0x000fca0000008a00 */
[----:B------:R-:W-:-:S06]  /*0db0*/  IMAD R3, R3, -0xa0, RZ ;  /* 0xffffff6003037824 */ /* 0x000fcc00078e02ff */
[----:B------:R-:W2:Y:S01]  /*0dc0*/  LDC R3, c[0x0][R3+0x2a0] ;  /* 0x0000a80003037b82 */ /* 0x000ea20000000800 */
[----:B------:R-:W-:Y:S01]  /*0dd0*/  MOV R99, UR5 ;  /* 0x0000000500637c02 */ /* 0x000fe20008000f00 */
[----:B---3--:R-:W-:Y:S01]  /*0de0*/  FMUL R5, R5, UR7 ;  /* 0x0000000705057c20 */ /* 0x008fe20008400000 */
[----:B-1----:R-:W-:Y:S02]  /*0df0*/  I2FP.F32.U32 R4, UR4 ;  /* 0x0000000400047c45 */ /* 0x002fe40008201000 */
[----:B------:R-:W-:-:S05]  /*0e00*/  CS2R.32 R2, SR_CgaSize ;  /* 0x0000000000027805 */ /* 0x000fca0000008a00 */
[----:B------:R-:W-:-:S06]  /*0e10*/  IMAD R2, R2, -0xa0, RZ ;  /* 0xffffff6002027824 */ /* 0x000fcc00078e02ff */
[----:B------:R-:W1:Y:S01]  /*0e20*/  LDC R2, c[0x0][R2+0x2a4] ;  /* 0x0000a90002027b82 */ /* 0x000e620000000800 */
[----:B------:R-:W3:Y:S01]  /*0e30*/  F2I.U32.TRUNC.NTZ R96, R5 ;  /* 0x0000000500607305 */ /* 0x000ee2000020f000 */
[----:B------:R-:W-:Y:S01]  /*0e40*/  MOV R97, UR4 ;  /* 0x0000000400617c02 */ /* 0x000fe20008000f00 */
[----:B----4-:R-:W-:-:S05]  /*0e50*/  FMUL R4, R4, UR6 ;  /* 0x0000000604047c20 */ /* 0x010fca0008400000 */
[----:B------:R-:W-:Y:S01]  /*0e60*/  BAR.SYNC.DEFER_BLOCKING 0x0 ;  /* 0x0000000000007b1d */ /* 0x000fe20000010000 */
[----:B------:R-:W-:-:S05]  /*0e70*/  ISETP.GE.AND P0, PT, R9, 0x1, PT ;  /* 0x000000010900780c */ /* 0x000fca0003f06270 */
[----:B------:R-:W4:Y:S02]  /*0e80*/  F2I.U32.TRUNC.NTZ R81, R4 ;  /* 0x0000000400517305 */ /* 0x000f24000020f000 */
[----:B------:R-:W1:Y:S01]  /*0e90*/  S2UR UR36, SR_CTAID.Z ;  /* 0x00000000002479c3 */ /* 0x000e620000002700 */
[----:B---3--:R-:W-:-:S05]  /*0ea0*/  IADD3 R96, PT, PT, -R96, RZ, RZ ;  /* 0x000000ff60607210 */ /* 0x008fca0007ffe1ff */
[----:B--2---:R-:W-:Y:S01]  /*0eb0*/  IMAD R96, R3, R96, UR5 ;  /* 0x0000000503607e24 */ /* 0x004fe2000f8e0260 */
[----:B----4-:R-:W-:-:S05]  /*0ec0*/  IADD3 R81, PT, PT, -R81, RZ, RZ ;  /* 0x000000ff51517210 */ /* 0x010fca0007ffe1ff */
[----:B-1----:R-:W-:Y:S01]  /*0ed0*/  IMAD R81, R2, R81, UR4 ;  /* 0x0000000402517e24 */ /* 0x002fe2000f8e0251 */
[----:B------:R-:W-:Y:S06]  /*0ee0*/  @!P0 BRA `(.L_x_15) ;  /* 0x0000000000b88947 */ /* 0x000fec0003800000 */
[----:B------:R-:W1:Y:S01]  /*0ef0*/  LDC.64 R4, c[0x0][0xb18] ;  /* 0x0002c600ff047b82 */ /* 0x000e620000000a00 */
[----:B------:R-:W-:-:S07]  /*0f00*/  ISETP.NE.AND P0, PT, R9, 0x1, PT ;  /* 0x000000010900780c */ /* 0x000fce0003f05270 */
[----:B------:R-:W2:Y:S08]  /*0f10*/  LDC R10, c[0x0][0xb0c] ;  /* 0x0002c300ff0a7b82 */ /* 0x000eb00000000800 */
[----:B------:R-:W3:Y:S08]  /*0f20*/  LDC R11, c[0x0][0x370] ;  /* 0x0000dc00ff0b7b82 */ /* 0x000ef00000000800 */
[----:B------:R-:W4:Y:S01]  /*0f30*/  LDC R12, c[0x0][0x374] ;  /* 0x0000dd00ff0c7b82 */ /* 0x000f220000000800 */
[----:B-1----:R-:W-:-:S07]  /*0f40*/  ISETP.NE.AND P1, PT, R4, 0x1, PT ;  /* 0x000000010400780c */ /* 0x002fce0003f25270 */
[----:B------:R-:W3:Y:S01]  /*0f50*/  LDC.64 R6, c[0x0][0xb10] ;  /* 0x0002c400ff067b82 */ /* 0x000ee20000000a00 */
[----:B--2---:R-:W-:-:S07]  /*0f60*/  ISETP.NE.AND P2, PT, R10, 0x1, PT ;  /* 0x000000010a00780c */ /* 0x004fce0003f45270 */
[----:B------:R-:W1:Y:S08]  /*0f70*/  LDC R8, c[0x0][0xb20] ;  /* 0x0002c800ff087b82 */ /* 0x000e700000000800 */
[----:B------:R-:W2:Y:S01]  /*0f80*/  LDC.64 R2, c[0x0][0xb28] ;  /* 0x0002ca00ff027b82 */ /* 0x000ea20000000a00 */
[----:B----4-:R-:W-:-:S04]  /*0f90*/  IMAD.HI.U32 R13, R12, R5, RZ ;  /* 0x000000050c0d7227 */ /* 0x010fc800078e00ff */
[----:B------:R-:W-:-:S04]  /*0fa0*/  IMAD.HI.U32 R5, R97, R5, RZ ;  /* 0x0000000561057227 */ /* 0x000fc800078e00ff */
[----:B---3--:R-:W-:-:S04]  /*0fb0*/  IMAD.HI.U32 R14, R11, R6, RZ ;  /* 0x000000060b0e7227 */ /* 0x008fc800078e00ff */
[----:B------:R-:W-:Y:S01]  /*0fc0*/  IMAD.HI.U32 R16, R99, R6, RZ ;  /* 0x0000000663107227 */ /* 0x000fe200078e00ff */
[-C--:B------:R-:W-:Y:S02]  /*0fd0*/  @P2 SHF.R.U32.HI R11, RZ, R7.reuse, R14 ;  /* 0x00000007ff0b2219 */ /* 0x080fe4000001160e */
[-C--:B-1----:R-:W-:Y:S02]  /*0fe0*/  @P1 SHF.R.U32.HI R12, RZ, R8.reuse, R13 ;  /* 0x00000008ff0c1219 */ /* 0x082fe4000001160d */
[----:B------:R-:W-:Y:S02]  /*0ff0*/  SHF.R.U32.HI R8, RZ, R8, R5 ;  /* 0x00000008ff087219 */ /* 0x000fe40000011605 */
[----:B------:R-:W-:Y:S02]  /*1000*/  SHF.R.U32.HI R16, RZ, R7, R16 ;  /* 0x00000007ff107219 */ /* 0x000fe40000011610 */
[----:B------:R-:W-:Y:S01]  /*1010*/  SEL R5, R97, R8, !P1 ;  /* 0x0000000861057207 */ /* 0x000fe20004800000 */
[----:B--2---:R-:W-:Y:S01]  /*1020*/  IMAD.HI.U32 R14, R12, R2, RZ ;  /* 0x000000020c0e7227 */ /* 0x004fe200078e00ff */
[----:B------:R-:W-:-:S03]  /*1030*/  SEL R7, R99, R16, !P2 ;  /* 0x0000001063077207 */ /* 0x000fc60005000000 */
[----:B------:R-:W-:Y:S01]  /*1040*/  IMAD.HI.U32 R6, R11, R2, RZ ;  /* 0x000000020b067227 */ /* 0x000fe200078e00ff */
[----:B------:R-:W-:-:S04]  /*1050*/  @P0 SHF.R.U32.HI R12, RZ, R3, R14 ;  /* 0x00000003ff0c0219 */ /* 0x000fc8000001160e */
[----:B------:R-:W-:Y:S01]  /*1060*/  @P0 SHF.R.U32.HI R11, RZ, R3, R6 ;  /* 0x00000003ff0b0219 */ /* 0x000fe20000011606 */
[----:B------:R-:W-:-:S04]  /*1070*/  IMAD R12, R12, R9, RZ ;  /* 0x000000090c0c7224 */ /* 0x000fc800078e02ff */
[----:B------:R-:W-:Y:S01]  /*1080*/  IMAD R6, R11, R9, RZ ;  /* 0x000000090b067224 */ /* 0x000fe200078e02ff */
[----:B------:R-:W-:-:S04]  /*1090*/  ISETP.GE.AND P1, PT, R5, R12, PT ;  /* 0x0000000c0500720c */ /* 0x000fc80003f26270 */
[----:B------:R-:W-:Y:S01]  /*10a0*/  ISETP.GE.OR P1, PT, R7, R6, P1 ;  /* 0x000000060700720c */ /* 0x000fe20000f26670 */
[----:B------:R-:W-:-:S05]  /*10b0*/  IMAD.HI.U32 R6, R5, R2, RZ ;  /* 0x0000000205067227 */ /* 0x000fca00078e00ff */
[----:B------:R-:W-:-:S04]  /*10c0*/  SHF.R.U32.HI R6, RZ, R3, R6 ;  /* 0x00000003ff067219 */ /* 0x000fc80000011606 */
[----:B------:R-:W-:-:S03]  /*10d0*/  SEL R6, R5, R6, !P0 ;  /* 0x0000000605067207 */ /* 0x000fc60004000000 */
[----:B------:R-:W-:Y:S01]  /*10e0*/  @!P1 IMAD.HI.U32 R8, R7, R2, RZ ;  /* 0x0000000207089227 */ /* 0x000fe200078e00ff */
[----:B------:R-:W-:-:S04]  /*10f0*/  IADD3 R2, PT, PT, -R6, RZ, RZ ;  /* 0x000000ff06027210 */ /* 0x000fc80007ffe1ff */
[----:B------:R-:W-:Y:S01]  /*1100*/  @!P1 SHF.R.U32.HI R8, RZ, R3, R8 ;  /* 0x00000003ff089219 */ /* 0x000fe20000011608 */
[----:B------:R-:W-:-:S03]  /*1110*/  IMAD R2, R9, R2, R5 ;  /* 0x0000000209027224 */ /* 0x000fc600078e0205 */
[----:B------:R-:W-:Y:S02]  /*1120*/  @!P1 SEL R3, R7, R8, !P0 ;  /* 0x0000000807039207 */ /* 0x000fe40004000000 */
[----:B------:R-:W-:-:S03]  /*1130*/  IADD3 R8, PT, PT, -R5, RZ, RZ ;  /* 0x000000ff05087210 */ /* 0x000fc60007ffe1ff */
[--C-:B------:R-:W-:Y:S02]  /*1140*/  @!P1 IMAD.IADD R6, R6, 0x1, -R3.reuse ;  /* 0x0000000106069824 */ /* 0x100fe400078e0a03 */
[----:B------:R-:W-:Y:S01]  /*1150*/  @!P1 IMAD R3, R2, R11, R3 ;  /* 0x0000000b02039224 */ /* 0x000fe200078e0203 */
[----:B------:R-:W-:Y:S01]  /*1160*/  IADD3 R2, PT, PT, -R7, RZ, RZ ;  /* 0x000000ff07027210 */ /* 0x000fe20007ffe1ff */
[----:B------:R-:W-:Y:S02]  /*1170*/  @!P1 IMAD R5, R6, R9, R7 ;  /* 0x0000000906059224 */ /* 0x000fe400078e0207 */
[----:B------:R-:W-:Y:S02]  /*1180*/  IMAD R8, R4, R8, R97 ;  /* 0x0000000804087224 */ /* 0x000fe400078e0261 */
[----:B------:R-:W-:Y:S02]  /*1190*/  @!P1 IMAD.MOV.U32 R7, RZ, RZ, R3 ;  /* 0x000000ffff079224 */ /* 0x000fe400078e0003 */
[----:B------:R-:W-:-:S02]  /*11a0*/  IMAD R2, R10, R2, R99 ;  /* 0x000000020a027224 */ /* 0x000fc400078e0263 */
[----:B------:R-:W-:Y:S02]  /*11b0*/  IMAD R97, R5, R4, R8 ;  /* 0x0000000405617224 */ /* 0x000fe400078e0208 */
[----:B------:R-:W-:Y:S02]  /*11c0*/  IMAD R99, R7, R10, R2 ;  /* 0x0000000a07637224 */ /* 0x000fe400078e0202 */
.L_x_15:
[----:B------:R-:W1:Y:S01]  /*11d0*/  LDCU UR4, c[0x0][0xb30] ;  /* 0x00016600ff0477ac */ /* 0x000e620008000800 */
[----:B------:R-:W2:Y:S08]  /*11e0*/  S2UR UR37, SR_CgaCtaId ;  /* 0x00000000002579c3 */ /* 0x000eb00000008800 */
[----:B------:R-:W3:Y:S01]  /*11f0*/  LDC R40, c[0x0][0xb24] ;  /* 0x0002c900ff287b82 */ /* 0x000ee20000000800 */
[----:B-1----:R-:W-:-:S09]  /*1200*/  UISETP.NE.AND UP1, UPT, UR4, 0x1, UPT ;  /* 0x000000010400788c */ /* 0x002fd2000bf25270 */
[----:B--2---:R-:W-:Y:S05]  /*1210*/  BRA.U UP1, `(.L_x_16) ;  /* 0x0000000101407547 */ /* 0x004fea000b800000 */
[----:B------:R-:W1:Y:S08]  /*1220*/  LDC.64 R4, c[0x0][0xb10] ;  /* 0x0002c400ff047b82 */ /* 0x000e700000000a00 */
[----:B------:R-:W2:Y:S08]  /*1230*/  LDC.64 R2, c[0x0][0xb18] ;  /* 0x0002c600ff027b82 */ /* 0x000eb00000000a00 */
[----:B------:R-:W4:Y:S08]  /*1240*/  LDC R6, c[0x0][0xb20] ;  /* 0x0002c800ff067b82 */ /* 0x000f300000000800 */
[----:B------:R-:W3:Y:S01]  /*1250*/  LDC R8, c[0x0][0xb0c] ;  /* 0x0002c300ff087b82 */ /* 0x000ee20000000800 */
[----:B-1----:R-:W-:-:S05]  /*1260*/  IMAD.HI.U32 R4, R99, R4, RZ ;  /* 0x0000000463047227 */ /* 0x002fca00078e00ff */
[----:B------:R-:W-:Y:S01]  /*1270*/  SHF.R.U32.HI R4, RZ, R5, R4 ;  /* 0x00000005ff047219 */ /* 0x000fe20000011604 */
[----:B--2---:R-:W-:Y:S01]  /*1280*/  IMAD.HI.U32 R3, R97, R3, RZ ;  /* 0x0000000361037227 */ /* 0x004fe200078e00ff */
[----:B------:R-:W-:-:S04]  /*1290*/  ISETP.NE.AND P0, PT, R2, 0x1, PT ;  /* 0x000000010200780c */ /* 0x000fc80003f05270 */
[----:B----4-:R-:W-:-:S04]  /*12a0*/  SHF.R.U32.HI R6, RZ, R6, R3 ;  /* 0x00000006ff067219 */ /* 0x010fc80000011603 */
[----:B------:R-:W-:Y:S02]  /*12b0*/  SEL R3, R97, R6, !P0 ;  /* 0x0000000661037207 */ /* 0x000fe40004000000 */
[----:B---3--:R-:W-:-:S04]  /*12c0*/  ISETP.NE.AND P1, PT, R8, 0x1, PT ;  /* 0x000000010800780c */ /* 0x008fc80003f25270 */
[----:B------:R-:W-:-:S05]  /*12d0*/  SEL R4, R99, R4, !P1 ;  /* 0x0000000463047207 */ /* 0x000fca0004800000 */
[----:B------:R-:W-:Y:S02]  /*12e0*/  IMAD.IADD R5, R3, 0x1, -R4 ;  /* 0x0000000103057824 */ /* 0x000fe400078e0a04 */
[----:B------:R-:W-:Y:S02]  /*12f0*/  IMAD.IADD R3, R4, 0x1, -R3 ;  /* 0x0000000104037824 */ /* 0x000fe400078e0a03 */
[----:B------:R-:W-:Y:S02]  /*1300*/  IMAD R99, R5, R8, R99 ;  /* 0x0000000805637224 */ /* 0x000fe400078e0263 */
[----:B------:R-:W-:-:S07]  /*1310*/  IMAD R97, R3, R2, R97 ;  /* 0x0000000203617224 */ /* 0x000fce00078e0261 */
.L_x_16:
[----:B------:R-:W-:Y:S01]  /*1320*/  BAR.SYNC.DEFER_BLOCKING 0x0 ;  /* 0x0000000000007b1d */ /* 0x000fe20000010000 */
[----:B------:R-:W-:Y:S01]  /*1330*/  UISETP.NE.AND UP1, UPT, UR8, 0x2, UPT ;  /* 0x000000020800788c */ /* 0x000fe2000bf25270 */
[----:B------:R-:W-:Y:S02]  /*1340*/  ISETP.NE.OR P5, PT, R0, 0x2, !P5 ;  /* 0x000000020000780c */ /* 0x000fe40006fa5670 */
[----:B------:R-:W-:-:S06]  /*1350*/  LOP3.LUT R2, R103, 0x1f, RZ, 0xc0, !PT ;  /* 0x0000001f67027812 */ /* 0x000fcc00078ec0ff */
[----:B------:R-:W-:Y:S05]  /*1360*/  BRA.U UP1, `(.L_x_17) ;  /* 0x0000001101787547 */ /* 0x000fea000b800000 */
[----:B------:R-:W1:Y:S01]  /*1370*/  LDCU UR13, c[0x0][0x38c] ;  /* 0x00007180ff0d77ac */ /* 0x000e620008000800 */
[----:B------:R-:W2:Y:S01]  /*1380*/  LDC R9, c[0x0][0x370] ;  /* 0x0000dc00ff097b82 */ /* 0x000ea20000000800 */
[----:B------:R-:W-:Y:S01]  /*1390*/  PLOP3.LUT P1, PT, PT, PT, UP2, 0x80, 0x8 ;  /* 0x000000000008781c */ /* 0x000fe20003f2f028 */
[----:B------:R-:W-:Y:S01]  /*13a0*/  IMAD.MOV.U32 R15, RZ, RZ, 0x1 ;  /* 0x00000001ff0f7424 */ /* 0x000fe200078e00ff */
[----:B------:R-:W-:Y:S01]  /*13b0*/  ISETP.EQ.OR P4, PT, R2, RZ, P5 ;  /* 0x000000ff0200720c */ /* 0x000fe20002f82670 */
[----:B------:R-:W-:Y:S01]  /*13c0*/  IMAD.MOV.U32 R14, RZ, RZ, RZ ;  /* 0x000000ffff0e7224 */ /* 0x000fe200078e00ff */
[----:B------:R-:W-:Y:S02]  /*13d0*/  PLOP3.LUT P1, PT, P1, PT, PT, 0x8, 0x80 ;  /* 0x000000000080781c */ /* 0x000fe40000f2e170 */
[----:B------:R-:W-:Y:S01]  /*13e0*/  CS2R R12, SRZ ;  /* 0x00000000000c7805 */ /* 0x000fe2000001ff00 */
[----:B------:R-:W-:Y:S01]  /*13f0*/  IMAD.MOV.U32 R10, RZ, RZ, 0x1 ;  /* 0x00000001ff0a7424 */ /* 0x000fe200078e00ff */
[----:B------:R-:W4:Y:S01]  /*1400*/  LDC R0, c[0x0][0x374] ;  /* 0x0000dd00ff007b82 */ /* 0x000f220000000800 */
[----:B------:R-:W2:Y:S01]  /*1410*/  LDCU.64 UR22, c[0x0][0x348] ;  /* 0x00006900ff1677ac */ /* 0x000ea20008000a00 */
[----:B------:R-:W-:Y:S01]  /*1420*/  UMOV UR6, URZ ;  /* 0x000000ff00067c82 */ /* 0x000fe20008000000 */
[----:B-1----:R-:W-:-:S04]  /*1430*/  UIADD3 UR5, UPT, UPT, UR13, 0x3f, URZ ;  /* 0x0000003f0d057890 */ /* 0x002fc8000fffe0ff */
[----:B------:R-:W-:-:S04]  /*1440*/  USHF.R.S32.HI UR4, URZ, 0x1f, UR5 ;  /* 0x0000001fff047899 */ /* 0x000fc80008011405 */
[----:B------:R-:W-:-:S04]  /*1450*/  ULEA.HI UR4, UR4, UR5, URZ, 0x6 ;  /* 0x0000000504047291 */ /* 0x000fc8000f8f30ff */
[----:B------:R-:W-:Y:S02]  /*1460*/  USHF.R.S32.HI UR15, URZ, 0x6, UR4 ;  /* 0x00000006ff0f7899 */ /* 0x000fe40008011404 */
[----:B------:R-:W-:Y:S02]  /*1470*/  UIADD3 UR4, UPT, UPT, UR13, -0x1, URZ ;  /* 0xffffffff0d047890 */ /* 0x000fe4000fffe0ff */
[----:B------:R-:W-:Y:S02]  /*1480*/  UISETP.LT.U32.AND UP0, UPT, UR15, 0x5, UPT ;  /* 0x000000050f00788c */ /* 0x000fe4000bf01070 */
[----:B------:R-:W-:Y:S02]  /*1490*/  UISETP.GE.U32.AND UP1, UPT, UR4, -0x7f, UPT ;  /* 0xffffff810400788c */ /* 0x000fe4000bf26070 */
[----:B------:R-:W-:Y:S02]  /*14a0*/  USEL UR14, UR15, 0x5, UP0 ;  /* 0x000000050f0e7887 */ /* 0x000fe40008000000 */
[----:B------:R-:W-:-:S02]  /*14b0*/  UIADD3 UR13, UPT, UPT, UR13, 0x7e, URZ ;  /* 0x0000007e0d0d7890 */ /* 0x000fc4000fffe0ff */
[----:B------:R-:W-:Y:S02]  /*14c0*/  UIADD3 UR5, UPT, UPT, UR14, -0x1, URZ ;  /* 0xffffffff0e057890 */ /* 0x000fe4000fffe0ff */
[----:B------:R-:W-:-:S03]  /*14d0*/  UIADD3 UR7, UPT, UPT, UR15, -UR14, URZ ;  /* 0x8000000e0f077290 */ /* 0x000fc6000fffe0ff */
[----:B------:R-:W-:-:S04]  /*14e0*/  @UP1 UIADD3 UR5, UPT, UPT, UR14, URZ, URZ ;  /* 0x000000ff0e051290 */ /* 0x000fc8000fffe0ff */
[----:B--2---:R-:W-:-:S12]  /*14f0*/  UIADD3 UR5, UPT, UPT, UR5, 0x1, URZ ;  /* 0x0000000105057890 */ /* 0x004fd8000fffe0ff */
.L_x_35:
[----:B------:R-:W-:Y:S01]  /*1500*/  UISETP.NE.AND UP0, UPT, UR37, URZ, UPT ;  /* 0x000000ff2500728c */ /* 0x000fe2000bf05270 */
[----:B------:R-:W1:Y:S08]  /*1510*/  S2UR UR37, SR_CgaCtaId ;  /* 0x00000000002579c3 */ /* 0x000e700000008800 */
[----:B------:R-:W-:Y:S05]  /*1520*/  BRA.U UP0, `(.L_x_18) ;  /* 0x0000000100347547 */ /* 0x000fea000b800000 */
[----:B------:R-:W2:Y:S01]  /*1530*/  S2R R2, SR_CgaCtaId ;  /* 0x0000000000027919 */ /* 0x000ea20000008800 */
[----:B------:R-:W-:-:S04]  /*1540*/  MOV R3, 0x400 ;  /* 0x0000040000037802 */ /* 0x000fc80000000f00 */
[----:B--2---:R-:W-:Y:S02]  /*1550*/  LEA R3, R2, R3, 0x18 ;  /* 0x0000000302037211 */ /* 0x004fe400078ec0ff */
[----:B------:R-:W-:-:S03]  /*1560*/  SHF.L.U32 R2, R10, 0x1f, RZ ;  /* 0x0000001f0a027819 */ /* 0x000fc600000006ff */
[----:B------:R-:W-:-:S04]  /*1570*/  IMAD R3, R12, 0x8, R3 ;  /* 0x000000080c037824 */ /* 0x000fc800078e0203 */
[----:B------:R-:W2:Y:S02]  /*1580*/  SYNCS.PHASECHK.TRANS64.TRYWAIT P0, [R3+URZ+0xe0], R2 ;  /* 0x0000e002030075a7 */ /* 0x000ea400080011ff */
[----:B--2---:R-:W-:Y:S05]  /*1590*/  @!P0 BRA `(.L_x_19) ;  /* 0x0000004c00008947 */ /* 0x004fea0003800000 */
.L_x_96:
[----:B------:R-:W-:Y:S01]  /*15a0*/  VIADD R12, R12, 0x1 ;  /* 0x000000010c0c7836 */ /* 0x000fe20000000000 */
[----:B------:R2:W-:Y:S04]  /*15b0*/  SYNCS.ARRIVE.TRANS64.A1T0 RZ, [R3+URZ+0xd0], RZ ;  /* 0x0000d0ff03ff79a7 */ /* 0x0005e800081000ff */
[----:B------:R-:W-:-:S04]  /*15c0*/  ISETP.NE.AND P0, PT, R12, 0x2, PT ;  /* 0x000000020c00780c */ /* 0x000fc80003f05270 */
[----:B------:R-:W-:Y:S02]  /*15d0*/  SEL R12, R12, RZ, P0 ;  /* 0x000000ff0c0c7207 */ /* 0x000fe40000000000 */
[----:B--2---:R-:W-:-:S04]  /*15e0*/  SEL R3, RZ, 0x1, P0 ;  /* 0x00000001ff037807 */ /* 0x004fc80000000000 */
[----:B------:R-:W-:-:S07]  /*15f0*/  LOP3.LUT R10, R10, R3, RZ, 0x3c, !PT ;  /* 0x000000030a0a7212 */ /* 0x000fce00078e3cff */
.L_x_18:
[----:B------:R-:W-:Y:S01]  /*1600*/  UMOV UR4, 0x400 ;  /* 0x0000040000047882 */ /* 0x000fe20000000000 */
[----:B------:R-:W-:Y:S01]  /*1610*/  SHF.L.U32 R2, R15, 0x1f, RZ ;  /* 0x0000001f0f027819 */ /* 0x000fe200000006ff */
[----:B-1----:R-:W-:Y:S01]  /*1620*/  ULEA UR4, UR37, UR4, 0x18 ;  /* 0x0000000425047291 */ /* 0x002fe2000f8ec0ff */
[----:B------:R-:W-:Y:S01]  /*1630*/  R2UR UR35, R99 ;  /* 0x00000000632372ca */ /* 0x000fe200000e0000 */
[----:B------:R-:W-:Y:S01]  /*1640*/  UISETP.GE.U32.AND UP0, UPT, UR13, 0x7f, UPT ;  /* 0x0000007f0d00788c */ /* 0x000fe2000bf06070 */
[----:B------:R-:W-:Y:S01]  /*1650*/  R2UR UR11, R97 ;  /* 0x00000000610b72ca */ /* 0x000fe200000e0000 */
[----:B------:R-:W-:Y:S01]  /*1660*/  ULEA UR8, UR6, UR4, 0x3 ;  /* 0x0000000406087291 */ /* 0x000fe2000f8e18ff */
[----:B------:R-:W-:-:S08]  /*1670*/  UMOV UR24, URZ ;  /* 0x000000ff00187c82 */ /* 0x000fd00008000000 */
[----:B------:R1:W2:Y:S01]  /*1680*/  SYNCS.PHASECHK.TRANS64.TRYWAIT P0, [UR8+0x28], R2 ;  /* 0x00002802ff0075a7 */ /* 0x0002a20008001108 */
[----:B------:R-:W-:Y:S02]  /*1690*/  USHF.L.U32 UR35, UR35, 0x6, URZ ;  /* 0x0000000623237899 */ /* 0x000fe400080006ff */
[----:B------:R-:W-:Y:S01]  /*16a0*/  USHF.L.U32 UR11, UR11, 0x6, URZ ;  /* 0x000000060b0b7899 */ /* 0x000fe200080006ff */
[----:B------:R-:W-:Y:S11]  /*16b0*/  BRA.U !UP0, `(.L_x_20) ;  /* 0x0000000108a47547 */ /* 0x000ff6000b800000 */
[----:B------:R-:W-:Y:S01]  /*16c0*/  UMOV UR16, URZ ;  /* 0x000000ff00107c82 */ /* 0x000fe20008000000 */
[----:B------:R-:W-:-:S05]  /*16d0*/  UMOV UR17, UR6 ;  /* 0x0000000600117c82 */ /* 0x000fca0008000000 */
.L_x_25:
[----:B-1----:R-:W-:Y:S01]  /*16e0*/  ULEA UR33, UR17, UR4, 0x3 ;  /* 0x0000000411217291 */ /* 0x002fe2000f8e18ff */
[----:B--2---:R-:W-:Y:S01]  /*16f0*/  @!P5 MOV R3, 0x2000 ;  /* 0x000020000003d802 */ /* 0x004fe20000000f00 */
[----:B--2---:R-:W-:Y:S10]  /*1700*/  @P0 BRA `(.L_x_21) ;  /* 0x00000000000c0947 */ /* 0x004ff40003800000 */
[----:B------:R-:W-:-:S04]  /*1710*/  SHF.L.U32 R5, R15, 0x1f, RZ ;  /* 0x0000001f0f057819 */ /* 0x000fc800000006ff */
[----:B------:R-:W2:Y:S02]  /*1720*/  SYNCS.PHASECHK.TRANS64.TRYWAIT P0, [UR33+0x28], R5 ;  /* 0x00002805ff0075a7 */ /* 0x000ea40008001121 */
[----:B--2---:R-:W-:Y:S05]  /*1730*/  @!P0 BRA `(.L_x_22) ;  /* 0x0000004800ac8947 */ /* 0x004fea0003800000 */
.L_x_21:
[----:B------:R2:W-:Y:S01]  /*1740*/  @!P5 SYNCS.ARRIVE.TRANS64 RZ, [UR33], R3 ;  /* 0x00000003ffffd9a7 */ /* 0x0005e20008000021 */
[----:B------:R-:W-:Y:S04]  /*1750*/  BSSY.RECONVERGENT B0, `(.L_x_23) ;  /* 0x0000003000007945 */ /* 0x000fe80003800200 */
[----:B------:R-:W-:Y:S05]  /*1760*/  @P4 BRA `(.L_x_24) ;  /* 0x0000000000044947 */ /* 0x000fea0003800000 */
[----:B------:R-:W-:Y:S05]  /*1770*/  BPT.TRAP 0x1 ;  /* 0x000000040000795c */ /* 0x000fea0000300000 */
.L_x_24:
[----:B------:R-:W-:Y:S05]  /*1780*/  BSYNC.RECONVERGENT B0 ;  /* 0x0000000000007941 */ /* 0x000fea0003800200 */
.L_x_23:
[----:B------:R-:W-:Y:S02]  /*1790*/  UIADD3 UR6, UPT, UPT, UR17, 0x1, URZ ;  /* 0x0000000111067890 */ /* 0x000fe4000fffe0ff */
[----:B------:R-:W-:Y:S02]  /*17a0*/  UIADD3 UR26, UP1, UPT, UR22, 0x80, URZ ;  /* 0x00000080161a7890 */ /* 0x000fe4000ff3e0ff */
[----:B------:R-:W-:Y:S02]  /*17b0*/  UISETP.NE.AND UP0, UPT, UR6, 0x5, UPT ;  /* 0x000000050600788c */ /* 0x000fe4000bf05270 */
[----:B------:R-:W-:Y:S02]  /*17c0*/  USHF.L.U32 UR34, UR16, 0x6, URZ ;  /* 0x0000000610227899 */ /* 0x000fe400080006ff */
[----:B------:R-:W-:Y:S02]  /*17d0*/  USEL UR9, URZ, 0x1, UP0 ;  /* 0x00000001ff097887 */ /* 0x000fe40008000000 */
[----:B------:R-:W-:-:S02]  /*17e0*/  USEL UR6, UR6, URZ, UP0 ;  /* 0x000000ff06067287 */ /* 0x000fc40008000000 */
[----:B------:R-:W-:Y:S02]  /*17f0*/  UIADD3 UR20, UP0, UPT, UR22, 0x180, URZ ;  /* 0x0000018016147890 */ /* 0x000fe4000ff1e0ff */
[----:B------:R-:W-:Y:S01]  /*1800*/  ULEA UR8, UR6, UR4, 0x3 ;  /* 0x0000000406087291 */ /* 0x000fe2000f8e18ff */
[----:B------:R-:W-:Y:S01]  /*1810*/  LOP3.LUT R15, R15, UR9, RZ, 0x3c, !PT ;  /* 0x000000090f0f7c12 */ /* 0x000fe2000f8e3cff */
[----:B------:R-:W-:Y:S02]  /*1820*/  UIADD3.X UR27, UPT, UPT, URZ, UR23, URZ, UP1, !UPT ;  /* 0x00000017ff1b7290 */ /* 0x000fe40008ffe4ff */
[----:B------:R-:W-:Y:S01]  /*1830*/  UIADD3.X UR21, UPT, UPT, URZ, UR23, URZ, UP0, !UPT ;  /* 0x00000017ff157290 */ /* 0x000fe200087fe4ff */
[----:B-1----:R-:W-:Y:S01]  /*1840*/  SHF.L.U32 R2, R15, 0x1f, RZ ;  /* 0x0000001f0f027819 */ /* 0x002fe200000006ff */
[----:B------:R-:W-:Y:S01]  /*1850*/  UMOV UR18, 0x0 ;  /* 0x0000000000127882 */ /* 0x000fe20000000000 */
[----:B------:R-:W-:Y:S01]  /*1860*/  UMOV UR19, 0x10000000 ;  /* 0x1000000000137882 */ /* 0x000fe20000000000 */
[----:B------:R-:W-:Y:S01]  /*1870*/  UMOV UR12, UR36 ;  /* 0x00000024000c7c82 */ /* 0x000fe20008000000 */
[----:B------:R1:W1:Y:S01]  /*1880*/  SYNCS.PHASECHK.TRANS64.TRYWAIT P0, [UR8+0x28], R2 ;  /* 0x00002802ff0075a7 */ /* 0x0002620008001108 */
[----:B------:R-:W-:Y:S01]  /*1890*/  ULEA UR8, UR17, UR4, 0xc ;  /* 0x0000000411087291 */ /* 0x000fe2000f8e60ff */
[----:B------:R-:W-:Y:S01]  /*18a0*/  UMOV UR9, UR33 ;  /* 0x0000002100097c82 */ /* 0x000fe20008000000 */
[----:B------:R-:W-:-:S02]  /*18b0*/  UMOV UR10, UR34 ;  /* 0x00000022000a7c82 */ /* 0x000fc40008000000 */
[----:B------:R-:W-:Y:S02]  /*18c0*/  UIADD3 UR32, UPT, UPT, UR8, 0x2400, URZ ;  /* 0x0000240008207890 */ /* 0x000fe4000fffe0ff */
[----:B------:R-:W-:Y:S02]  /*18d0*/  UIADD3 UR8, UPT, UPT, UR8, 0x7400, URZ ;  /* 0x0000740008087890 */ /* 0x000fe4000fffe0ff */
[----:B------:R-:W-:Y:S01]  /*18e0*/  UIADD3 UR16, UPT, UPT, UR16, 0x1, URZ ;  /* 0x0000000110107890 */ /* 0x000fe2000fffe0ff */
[----:B------:R-:W-:Y:S01]  /*18f0*/  UMOV UR24, UR5 ;  /* 0x0000000500187c82 */ /* 0x000fe20008000000 */
[----:B------:R-:W-:Y:S02]  /*1900*/  UMOV UR17, UR6 ;  /* 0x0000000600117c82 */ /* 0x000fe40008000000 */
[----:B------:R-:W-:Y:S01]  /*1910*/  UISETP.NE.AND UP0, UPT, UR16, UR5, UPT ;  /* 0x000000051000728c */ /* 0x000fe2000bf05270 */
[----:B------:R1:W-:Y:S02]  /*1920*/  UTMALDG.3D [UR32], [UR26], desc[UR18] ;  /* 0x000012201a0075b4 */ /* 0x0003e40008011000 */
[----:B------:R1:W-:Y:S06]  /*1930*/  UTMALDG.3D [UR8], [UR20], desc[UR18] ;  /* 0x00001208140075b4 */ /* 0x0003ec0008011000 */
[----:B------:R-:W-:Y:S05]  /*1940*/  BRA.U UP0, `(.L_x_25) ;  /* 0xfffffffd00647547 */ /* 0x000fea000b83ffff */
.L_x_20:
[----:B-1----:R-:W-:Y:S01]  /*1950*/  ULEA UR8, UR6, UR4, 0x3 ;  /* 0x0000000406087291 */ /* 0x002fe2000f8e18ff */
[----:B------:R-:W-:Y:S01]  /*1960*/  SHF.L.U32 R2, R15, 0x1f, RZ ;  /* 0x0000001f0f027819 */ /* 0x000fe200000006ff */
[----:B------:R-:W-:Y:S01]  /*1970*/  @!P1 SYNCS.ARRIVE.TRANS64.A1T0 RZ, [UR4+0x68], RZ ;  /* 0x000068ffffff99a7 */ /* 0x000fe20008100004 */
[----:B------:R-:W-:-:S06]  /*1980*/  UISETP.GT.AND UP0, UPT, UR15, UR14, UPT ;  /* 0x0000000e0f00728c */ /* 0x000fcc000bf04270 */
[----:B--2---:R1:W2:Y:S03]  /*1990*/  SYNCS.PHASECHK.TRANS64.TRYWAIT P0, [UR8+0x28], R2 ;  /* 0x00002802ff0075a7 */ /* 0x0042a60008001108 */
[----:B------:R-:W-:Y:S05]  /*19a0*/  BRA.U !UP0, `(.L_x_26) ;  /* 0x0000000108a87547 */ /* 0x000fea000b800000 */
[----:B------:R-:W-:Y:S01]  /*19b0*/  UIADD3 UR21, UPT, UPT, UR7, UR24, URZ ;  /* 0x0000001807157290 */ /* 0x000fe2000fffe0ff */
[----:B------:R-:W-:-:S11]  /*19c0*/  UMOV UR25, UR6 ;  /* 0x0000000600197c82 */ /* 0x000fd60008000000 */
.L_x_31:
[----:B-1----:R-:W-:Y:S01]  /*19d0*/  ULEA UR17, UR25, UR4, 0x3 ;  /* 0x0000000419117291 */ /* 0x002fe2000f8e18ff */
[----:B--2---:R-:W-:Y:S01]  /*19e0*/  @!P5 MOV R3, 0x2000 ;  /* 0x000020000003d802 */ /* 0x004fe20000000f00 */
[----:B--2---:R-:W-:Y:S10]  /*19f0*/  @P0 BRA `(.L_x_27) ;  /* 0x00000000000c0947 */ /* 0x004ff40003800000 */
[----:B------:R-:W-:-:S04]  /*1a00*/  SHF.L.U32 R5, R15, 0x1f, RZ ;  /* 0x0000001f0f057819 */ /* 0x000fc800000006ff */
[----:B------:R-:W2:Y:S02]  /*1a10*/  SYNCS.PHASECHK.TRANS64.TRYWAIT P0, [UR17+0x28], R5 ;  /* 0x00002805ff0075a7 */ /* 0x000ea40008001111 */
[----:B--2---:R-:W-:Y:S05]  /*1a20*/  @!P0 BRA `(.L_x_28) ;  /* 0x0000004800088947 */ /* 0x004fea0003800000 */
.L_x_27:
[----:B------:R2:W-:Y:S01]  /*1a30*/  @!P5 SYNCS.ARRIVE.TRANS64 RZ, [UR17], R3 ;  /* 0x00000003ffffd9a7 */ /* 0x0005e20008000011 */
[----:B------:R-:W-:Y:S04]  /*1a40*/  BSSY.RECONVERGENT B0, `(.L_x_29) ;  /* 0x0000003000007945 */ /* 0x000fe80003800200 */
[----:B------:R-:W-:Y:S05]  /*1a50*/  @P4 BRA `(.L_x_30) ;  /* 0x0000000000044947 */ /* 0x000fea0003800000 */
[----:B------:R-:W-:Y:S05]  /*1a60*/  BPT.TRAP 0x1 ;  /* 0x000000040000795c */ /* 0x000fea0000300000 */
.L_x_30:
[----:B------:R-:W-:Y:S05]  /*1a70*/  BSYNC.RECONVERGENT B0 ;  /* 0x0000000000007941 */ /* 0x000fea0003800200 */
.L_x_29:
        /* <DEDUP_REMOVED lines=20> */
[----:B------:R-:W-:Y:S01]  /*1bc0*/  UIADD3 UR8, UPT, UPT, UR8, 0x7400, URZ ;  /* 0x0000740008087890 */ /* 0x000fe2000fffe0ff */
[----:B------:R-:W-:Y:S01]  /*1bd0*/  UMOV UR9, UR17 ;  /* 0x0000001100097c82 */ /* 0x000fe20008000000 */
[----:B------:R-:W-:Y:S01]  /*1be0*/  UMOV UR10, UR18 ;  /* 0x00000012000a7c82 */ /* 0x000fe20008000000 */
[----:B------:R-:W-:Y:S01]  /*1bf0*/  UIADD3 UR24, UPT, UPT, UR24, 0x1, URZ ;  /* 0x0000000118187890 */ /* 0x000fe2000fffe0ff */
[----:B------:R-:W-:-:S03]  /*1c00*/  UMOV UR25, UR6 ;  /* 0x0000000600197c82 */ /* 0x000fc60008000000 */
[----:B------:R1:W-:Y:S01]  /*1c10*/  UTMALDG.3D [UR16], [UR30], desc[UR26] ;  /* 0x00001a101e0075b4 */ /* 0x0003e20008011000 */
[----:B------:R-:W-:Y:S01]  /*1c20*/  UISETP.NE.AND UP0, UPT, UR24, UR21, UPT ;  /* 0x000000151800728c */ /* 0x000fe2000bf05270 */
[----:B------:R1:W-:Y:S08]  /*1c30*/  UTMALDG.3D [UR8], [UR28], desc[UR26] ;  /* 0x00001a081c0075b4 */ /* 0x0003f00008011000 */
[----:B------:R-:W-:Y:S05]  /*1c40*/  BRA.U UP0, `(.L_x_31) ;  /* 0xfffffffd00607547 */ /* 0x000fea000b83ffff */
.L_x_26:
[C---:B-1----:R-:W-:Y:S01]  /*1c50*/  LEA R2, R14.reuse, UR4, 0x3 ;  /* 0x000000040e027c11 */ /* 0x042fe2000f8e18ff */
[----:B------:R-:W-:Y:S01]  /*1c60*/  NOP ;  /* 0x0000000000007918 */ /* 0x000fe20000000000 */
[----:B--2---:R-:W-:Y:S02]  /*1c70*/  SHF.L.U32 R3, R13, 0x1f, RZ ;  /* 0x0000001f0d037819 */ /* 0x004fe400000006ff */
[----:B------:R-:W-:Y:S02]  /*1c80*/  LEA R4, R14, UR4, 0x4 ;  /* 0x000000040e047c11 */ /* 0x000fe4000f8e20ff */
[----:B------:R-:W1:Y:S02]  /*1c90*/  SYNCS.PHASECHK.TRANS64.TRYWAIT P0, [R2+URZ+0x70], R3 ;  /* 0x00007003020075a7 */ /* 0x000e6400080011ff */
[----:B-1----:R-:W-:Y:S05]  /*1ca0*/  @!P0 BRA `(.L_x_32) ;  /* 0x0000004400808947 */ /* 0x002fea0003800000 */
.L_x_99:
[----:B------:R-:W2:Y:S01]  /*1cb0*/  LDS.128 R4, [R4+0x100] ;  /* 0x0001000004047984 */ /* 0x000ea20000000c00 */
[----:B---3--:R-:W-:Y:S01]  /*1cc0*/  ISETP.GE.AND P0, PT, R40, 0x1, PT ;  /* 0x000000012800780c */ /* 0x008fe20003f06270 */
[----:B-1----:R-:W-:Y:S01]  /*1cd0*/  VIADD R2, R2, 0x80 ;  /* 0x0000008002027836 */ /* 0x002fe20000000000 */
[----:B------:R-:W-:Y:S01]  /*1ce0*/  @!PT LDS RZ, [RZ] ;  /* 0x00000000fffff984 */ /* 0x000fe20000000800 */
[----:B------:R-:W-:Y:S01]  /*1cf0*/  @!PT LDS RZ, [RZ] ;  /* 0x00000000fffff984 */ /* 0x000fe20000000800 */
[----:B------:R-:W-:Y:S01]  /*1d00*/  @!PT LDS RZ, [RZ] ;  /* 0x00000000fffff984 */ /* 0x000fe20000000800 */
[----:B------:R-:W-:Y:S01]  /*1d10*/  @!PT LDS RZ, [RZ] ;  /* 0x00000000fffff984 */ /* 0x000fe20000000800 */
[----:B------:R1:W-:Y:S06]  /*1d20*/  MEMBAR.ALL.CTA ;  /* 0x0000000000007992 */ /* 0x0003ec0000008000 */
[----:B-1----:R-:W1:Y:S01]  /*1d30*/  FENCE.VIEW.ASYNC.S ;  /* 0x00000000000073c6 */ /* 0x002e620000000000 */
[----:B------:R-:W-:-:S04]  /*1d40*/  PRMT R2, RZ, 0x654, R2 ;  /* 0x00000654ff027816 */ /* 0x000fc80000000002 */
[----:B-1----:R1:W-:Y:S01]  /*1d50*/  SYNCS.ARRIVE.TRANS64.RED.A1T0 RZ, [R2+URZ], RZ ;  /* 0x000000ff02ff79a7 */ /* 0x0023e200081004ff */
[----:B--2---:R-:W-:-:S13]  /*1d60*/  LOP3.LUT P2, RZ, R6, 0x1, RZ, 0xc0, !PT ;  /* 0x0000000106ff7812 */ /* 0x004fda000784c0ff */
[----:B------:R-:W-:Y:S01]  /*1d70*/  @P2 SHF.R.U32.HI R3, RZ, 0x10, R5 ;  /* 0x00000010ff032819 */ /* 0x000fe20000011605 */
[----:B------:R-:W-:Y:S01]  /*1d80*/  VOTEU.ANY UP0, P2 ;  /* 0x0000000000ff7886 */ /* 0x000fe20001000100 */
[----:B------:R-:W-:Y:S02]  /*1d90*/  @P2 MOV R11, R4 ;  /* 0x00000004000b2202 */ /* 0x000fe40000000f00 */
[----:B------:R-:W-:Y:S02]  /*1da0*/  @P2 R2UR.BROADCAST UR8, R3 ;  /* 0x00000000030822ca */ /* 0x000fe400008e0000 */
[----:B------:R-:W-:-:S11]  /*1db0*/  @P2 LOP3.LUT R8, R5, 0xffff, RZ, 0xc0, !PT ;  /* 0x0000ffff05082812 */ /* 0x000fd600078ec0ff */
[----:B------:R-:W-:Y:S01]  /*1dc0*/  @UP0 UMOV UR36, UR8 ;  /* 0x0000000800240c82 */ /* 0x000fe20008000000 */
[----:B-1----:R-:W-:Y:S05]  /*1dd0*/  @!P0 BRA `(.L_x_33) ;  /* 0x0000000000b88947 */ /* 0x002fea0003800000 */
[----:B------:R-:W4:Y:S01]  /*1de0*/  LDC.64 R4, c[0x0][0xb18] ;  /* 0x0002c600ff047b82 */ /* 0x000f220000000a00 */
[----:B------:R-:W-:-:S07]  /*1df0*/  ISETP.NE.AND P3, PT, R40, 0x1, PT ;  /* 0x000000012800780c */ /* 0x000fce0003f65270 */
[----:B------:R-:W1:Y:S08]  /*1e00*/  LDC.64 R6, c[0x0][0xb10] ;  /* 0x0002c400ff067b82 */ /* 0x000e700000000a00 */
[----:B------:R-:W2:Y:S08]  /*1e10*/  LDC R16, c[0x0][0xb20] ;  /* 0x0002c800ff107b82 */ /* 0x000eb00000000800 */
[----:B------:R-:W3:Y:S01]  /*1e20*/  LDC R18, c[0x0][0xb0c] ;  /* 0x0002c300ff127b82 */ /* 0x000ee20000000800 */
[----:B----4-:R-:W-:Y:S01]  /*1e30*/  IMAD.HI.U32 R17, R0, R5, RZ ;  /* 0x0000000500117227 */ /* 0x010fe200078e00ff */
[----:B------:R-:W-:-:S03]  /*1e40*/  ISETP.NE.AND P0, PT, R4, 0x1, PT ;  /* 0x000000010400780c */ /* 0x000fc60003f05270 */
[----:B------:R-:W-:-:S03]  /*1e50*/  IMAD.HI.U32 R5, R8, R5, RZ ;  /* 0x0000000508057227 */ /* 0x000fc600078e00ff */
[----:B------:R-:W4:Y:S01]  /*1e60*/  LDC.64 R2, c[0x0][0xb28] ;  /* 0x0002ca00ff027b82 */ /* 0x000f220000000a00 */
[----:B-1----:R-:W-:-:S04]  /*1e70*/  IMAD.HI.U32 R20, R9, R6, RZ ;  /* 0x0000000609147227 */ /* 0x002fc800078e00ff */
[----:B------:R-:W-:Y:S01]  /*1e80*/  IMAD.HI.U32 R22, R11, R6, RZ ;  /* 0x000000060b167227 */ /* 0x000fe200078e00ff */
[----:B------:R-:W-:Y:S02]  /*1e90*/  SHF.R.U32.HI R20, RZ, R7, R20 ;  /* 0x00000007ff147219 */ /* 0x000fe40000011614 */
[-C--:B--2---:R-:W-:Y:S02]  /*1ea0*/  SHF.R.U32.HI R17, RZ, R16.reuse, R17 ;  /* 0x00000010ff117219 */ /* 0x084fe40000011611 */
[----:B------:R-:W-:Y:S02]  /*1eb0*/  SHF.R.U32.HI R5, RZ, R16, R5 ;  /* 0x00000010ff057219 */ /* 0x000fe40000011605 */
[----:B------:R-:W-:Y:S02]  /*1ec0*/  SEL R17, R0, R17, !P0 ;  /* 0x0000001100117207 */ /* 0x000fe40004000000 */
[----:B------:R-:W-:Y:S02]  /*1ed0*/  SHF.R.U32.HI R22, RZ, R7, R22 ;  /* 0x00000007ff167219 */ /* 0x000fe40000011616 */
[----:B---3--:R-:W-:-:S02]  /*1ee0*/  ISETP.NE.AND P1, PT, R18, 0x1, PT ;  /* 0x000000011200780c */ /* 0x008fc40003f25270 */
[----:B------:R-:W-:Y:S02]  /*1ef0*/  SEL R5, R8, R5, !P0 ;  /* 0x0000000508057207 */ /* 0x000fe40004000000 */
[----:B------:R-:W-:Y:S02]  /*1f00*/  SEL R19, R9, R20, !P1 ;  /* 0x0000001409137207 */ /* 0x000fe40004800000 */
[----:B------:R-:W-:Y:S01]  /*1f10*/  SEL R7, R11, R22, !P1 ;  /* 0x000000160b077207 */ /* 0x000fe20004800000 */
[----:B----4-:R-:W-:-:S04]  /*1f20*/  IMAD.HI.U32 R20, R17, R2, RZ ;  /* 0x0000000211147227 */ /* 0x010fc800078e00ff */
[----:B------:R-:W-:Y:S01]  /*1f30*/  IMAD.HI.U32 R6, R19, R2, RZ ;  /* 0x0000000213067227 */ /* 0x000fe200078e00ff */
[----:B------:R-:W-:-:S04]  /*1f40*/  @P3 SHF.R.U32.HI R17, RZ, R3, R20 ;  /* 0x00000003ff113219 */ /* 0x000fc80000011614 */
[----:B------:R-:W-:Y:S01]  /*1f50*/  @P3 SHF.R.U32.HI R19, RZ, R3, R6 ;  /* 0x00000003ff133219 */ /* 0x000fe20000011606 */
[----:B------:R-:W-:-:S04]  /*1f60*/  IMAD R17, R40, R17, RZ ;  /* 0x0000001128117224 */ /* 0x000fc800078e02ff */
[----:B------:R-:W-:Y:S01]  /*1f70*/  IMAD R6, R40, R19, RZ ;  /* 0x0000001328067224 */ /* 0x000fe200078e02ff */
[C---:B------:R-:W-:Y:S02]  /*1f80*/  ISETP.GE.AND P0, PT, R5.reuse, R17, PT ;  /* 0x000000110500720c */ /* 0x040fe40003f06270 */
[----:B------:R-:W-:Y:S02]  /*1f90*/  IADD3 R17, PT, PT, -R5, RZ, RZ ;  /* 0x000000ff05117210 */ /* 0x000fe40007ffe1ff */
[----:B------:R-:W-:Y:S01]  /*1fa0*/  ISETP.GE.OR P0, PT, R7, R6, P0 ;  /* 0x000000060700720c */ /* 0x000fe20000706670 */
[----:B------:R-:W-:-:S04]  /*1fb0*/  IMAD.HI.U32 R6, R5, R2, RZ ;  /* 0x0000000205067227 */ /* 0x000fc800078e00ff */
[----:B------:R-:W-:Y:S01]  /*1fc0*/  IMAD R8, R4, R17, R8 ;  /* 0x0000001104087224 */ /* 0x000fe200078e0208 */
[----:B------:R-:W-:-:S04]  /*1fd0*/  SHF.R.U32.HI R6, RZ, R3, R6 ;  /* 0x00000003ff067219 */ /* 0x000fc80000011606 */
[----:B------:R-:W-:-:S03]  /*1fe0*/  SEL R6, R5, R6, !P3 ;  /* 0x0000000605067207 */ /* 0x000fc60005800000 */
[----:B------:R-:W-:-:S04]  /*1ff0*/  @!P0 IMAD.HI.U32 R16, R7, R2, RZ ;  /* 0x0000000207108227 */ /* 0x000fc800078e00ff */
[----:B------:R-:W-:Y:S01]  /*2000*/  IMAD.MOV R2, RZ, RZ, -R6 ;  /* 0x000000ffff027224 */ /* 0x000fe200078e0a06 */
[----:B------:R-:W-:-:S03]  /*2010*/  @!P0 SHF.R.U32.HI R16, RZ, R3, R16 ;  /* 0x00000003ff108219 */ /* 0x000fc60000011610 */
[----:B------:R-:W-:Y:S01]  /*2020*/  IMAD R2, R40, R2, R5 ;  /* 0x0000000228027224 */ /* 0x000fe200078e0205 */
[----:B------:R-:W-:-:S05]  /*2030*/  @!P0 SEL R3, R7, R16, !P3 ;  /* 0x0000001007038207 */ /* 0x000fca0005800000 */
[--C-:B------:R-:W-:Y:S02]  /*2040*/  @!P0 IMAD.IADD R6, R6, 0x1, -R3.reuse ;  /* 0x0000000106068824 */ /* 0x100fe400078e0a03 */
[----:B------:R-:W-:Y:S01]  /*2050*/  @!P0 IMAD R3, R2, R19, R3 ;  /* 0x0000001302038224 */ /* 0x000fe200078e0203 */
[----:B------:R-:W-:Y:S01]  /*2060*/  IADD3 R2, PT, PT, -R7, RZ, RZ ;  /* 0x000000ff07027210 */ /* 0x000fe20007ffe1ff */
[----:B------:R-:W-:Y:S02]  /*2070*/  @!P0 IMAD R5, R40, R6, R7 ;  /* 0x0000000628058224 */ /* 0x000fe400078e0207 */
[----:B------:R-:W-:Y:S02]  /*2080*/  @!P0 IMAD.MOV.U32 R7, RZ, RZ, R3 ;  /* 0x000000ffff078224 */ /* 0x000fe400078e0003 */
[----:B------:R-:W-:Y:S02]  /*2090*/  IMAD R2, R18, R2, R11 ;  /* 0x0000000212027224 */ /* 0x000fe400078e020b */
[----:B------:R-:W-:-:S02]  /*20a0*/  IMAD R8, R5, R4, R8 ;  /* 0x0000000405087224 */ /* 0x000fc400078e0208 */
[----:B------:R-:W-:Y:S02]  /*20b0*/  IMAD R11, R7, R18, R2 ;  /* 0x00000012070b7224 */ /* 0x000fe400078e0202 */
.L_x_33:
[----:B------:R-:W1:Y:S02]  /*20c0*/  LDCU UR8, c[0x0][0xb30] ;  /* 0x00016600ff0877ac */ /* 0x000e640008000800 */
[----:B-1----:R-:W-:-:S09]  /*20d0*/  UISETP.NE.AND UP0, UPT, UR8, 0x1, UPT ;  /* 0x000000010800788c */ /* 0x002fd2000bf05270 */
[----:B------:R-:W-:Y:S05]  /*20e0*/  BRA.U UP0, `(.L_x_34) ;  /* 0x0000000100407547 */ /* 0x000fea000b800000 */
[----:B------:R-:W1:Y:S08]  /*20f0*/  LDC.64 R4, c[0x0][0xb10] ;  /* 0x0002c400ff047b82 */ /* 0x000e700000000a00 */
[----:B------:R-:W2:Y:S08]  /*2100*/  LDC.64 R2, c[0x0][0xb18] ;  /* 0x0002c600ff027b82 */ /* 0x000eb00000000a00 */
[----:B------:R-:W3:Y:S08]  /*2110*/  LDC R6, c[0x0][0xb20] ;  /* 0x0002c800ff067b82 */ /* 0x000ef00000000800 */
[----:B------:R-:W4:Y:S01]  /*2120*/  LDC R16, c[0x0][0xb0c] ;  /* 0x0002c300ff107b82 */ /* 0x000f220000000800 */
[----:B-1----:R-:W-:-:S05]  /*2130*/  IMAD.HI.U32 R4, R11, R4, RZ ;  /* 0x000000040b047227 */ /* 0x002fca00078e00ff */
[----:B------:R-:W-:Y:S01]  /*2140*/  SHF.R.U32.HI R4, RZ, R5, R4 ;  /* 0x00000005ff047219 */ /* 0x000fe20000011604 */
[----:B--2---:R-:W-:Y:S01]  /*2150*/  IMAD.HI.U32 R3, R8, R3, RZ ;  /* 0x0000000308037227 */ /* 0x004fe200078e00ff */
[----:B------:R-:W-:-:S04]  /*2160*/  ISETP.NE.AND P0, PT, R2, 0x1, PT ;  /* 0x000000010200780c */ /* 0x000fc80003f05270 */
[----:B---3--:R-:W-:-:S04]  /*2170*/  SHF.R.U32.HI R3, RZ, R6, R3 ;  /* 0x00000006ff037219 */ /* 0x008fc80000011603 */
[----:B------:R-:W-:Y:S02]  /*2180*/  SEL R3, R8, R3, !P0 ;  /* 0x0000000308037207 */ /* 0x000fe40004000000 */
[----:B----4-:R-:W-:-:S04]  /*2190*/  ISETP.NE.AND P1, PT, R16, 0x1, PT ;  /* 0x000000011000780c */ /* 0x010fc80003f25270 */
[----:B------:R-:W-:-:S05]  /*21a0*/  SEL R4, R11, R4, !P1 ;  /* 0x000000040b047207 */ /* 0x000fca0004800000 */
[----:B------:R-:W-:Y:S02]  /*21b0*/  IMAD.IADD R5, R3, 0x1, -R4 ;  /* 0x0000000103057824 */ /* 0x000fe400078e0a04 */
[----:B------:R-:W-:Y:S02]  /*21c0*/  IMAD.IADD R3, R4, 0x1, -R3 ;  /* 0x0000000104037824 */ /* 0x000fe400078e0a03 */
[----:B------:R-:W-:Y:S02]  /*21d0*/  IMAD R11, R5, R16, R11 ;  /* 0x00000010050b7224 */ /* 0x000fe400078e020b */
[----:B------:R-:W-:-:S07]  /*21e0*/  IMAD R8, R3, R2, R8 ;  /* 0x0000000203087224 */ /* 0x000fce00078e0208 */
.L_x_34:
[----:B------:R-:W-:Y:S01]  /*21f0*/  VIADD R14, R14, 0x1 ;  /* 0x000000010e0e7836 */ /* 0x000fe20000000000 */
[----:B------:R-:W-:Y:S01]  /*2200*/  PLOP3.LUT P1, PT, PT, PT, PT, 0x80, 0x8 ;  /* 0x000000000008781c */ /* 0x000fe20003f2f070 */
[----:B------:R-:W-:Y:S02]  /*2210*/  IMAD.IADD R99, R11, 0x1, R96 ;  /* 0x000000010b637824 */ /* 0x000fe400078e0260 */
[----:B------:R-:W-:Y:S01]  /*2220*/  IMAD.IADD R97, R8, 0x1, R81 ;  /* 0x0000000108617824 */ /* 0x000fe200078e0251 */
[----:B------:R-:W-:-:S04]  /*2230*/  ISETP.NE.AND P0, PT, R14, 0x2, PT ;  /* 0x000000020e00780c */ /* 0x000fc80003f05270 */
[----:B------:R-:W-:Y:S02]  /*2240*/  SEL R2, RZ, 0x1, P0 ;  /* 0x00000001ff027807 */ /* 0x000fe40000000000 */
[----:B------:R-:W-:Y:S02]  /*2250*/  SEL R14, R14, RZ, P0 ;  /* 0x000000ff0e0e7207 */ /* 0x000fe40000000000 */
[----:B------:R-:W-:Y:S01]  /*2260*/  LOP3.LUT R13, R13, R2, RZ, 0x3c, !PT ;  /* 0x000000020d0d7212 */ /* 0x000fe200078e3cff */
[----:B------:R-:W-:Y:S06]  /*2270*/  @P2 BRA `(.L_x_35) ;  /* 0xfffffff000a02947 */ /* 0x000fec000383ffff */
[----:B------:R-:W-:Y:S01]  /*2280*/  UIADD3 UR4, UPT, UPT, UR4, 0x28, URZ ;  /* 0x0000002804047890 */ /* 0x000fe2000fffe0ff */
[----:B------:R-:W-:-:S03]  /*2290*/  SHF.L.U32 R3, R15, 0x1f, RZ ;  /* 0x0000001f0f037819 */ /* 0x000fc600000006ff */
[----:B------:R-:W-:-:S09]  /*22a0*/  ULEA UR5, UR6, UR4, 0x3 ;  /* 0x0000000406057291 */ /* 0x000fd2000f8e18ff */
[----:B------:R-:W1:Y:S02]  /*22b0*/  SYNCS.PHASECHK.TRANS64.TRYWAIT P0, [UR5], R3 ;  /* 0x00000003ff0075a7 */ /* 0x000e640008001105 */
[----:B-1----:R-:W-:Y:S05]  /*22c0*/  @!P0 BRA `(.L_x_36) ;  /* 0x00000040000c8947 */ /* 0x002fea0003800000 */
.L_x_101:
[----:B------:R-:W-:-:S04]  /*22d0*/  UIADD3 UR6, UPT, UPT, UR6, 0x1, URZ ;  /* 0x0000000106067890 */ /* 0x000fc8000fffe0ff */
[----:B------:R-:W-:-:S04]  /*22e0*/  UISETP.NE.AND UP0, UPT, UR6, 0x5, UPT ;  /* 0x000000050600788c */ /* 0x000fc8000bf05270 */
[----:B------:R-:W-:Y:S02]  /*22f0*/  USEL UR7, URZ, 0x1, UP0 ;  /* 0x00000001ff077887 */ /* 0x000fe40008000000 */
[----:B------:R-:W-:-:S04]  /*2300*/  USEL UR6, UR6, URZ, UP0 ;  /* 0x000000ff06067287 */ /* 0x000fc80008000000 */
[----:B------:R-:W-:Y:S01]  /*2310*/  ULEA UR5, UR6, UR4, 0x3 ;  /* 0x0000000406057291 */ /* 0x000fe2000f8e18ff */
[----:B------:R-:W-:-:S04]  /*2320*/  LOP3.LUT R2, R15, UR7, RZ, 0x3c, !PT ;  /* 0x000000070f027c12 */ /* 0x000fc8000f8e3cff */
[----:B-1----:R-:W-:-:S04]  /*2330*/  SHF.L.U32 R3, R2, 0x1f, RZ ;  /* 0x0000001f02037819 */ /* 0x002fc800000006ff */
[----:B------:R-:W1:Y:S02]  /*2340*/  SYNCS.PHASECHK.TRANS64.TRYWAIT P0, [UR5], R3 ;  /* 0x00000003ff0075a7 */ /* 0x000e640008001105 */
[----:B-1----:R-:W-:Y:S05]  /*2350*/  @!P0 BRA `(.L_x_37) ;  /* 0x0000004000008947 */ /* 0x002fea0003800000 */
.L_x_103:
        /* <DEDUP_REMOVED lines=9> */
.L_x_105:
        /* <DEDUP_REMOVED lines=9> */
.L_x_107:
[----:B------:R-:W-:-:S04]  /*2480*/  UIADD3 UR6, UPT, UPT, UR6, 0x1, URZ ;  /* 0x0000000106067890 */ /* 0x000fc8000fffe0ff */
[----:B------:R-:W-:-:S04]  /*2490*/  UISETP.NE.AND UP0, UPT, UR6, 0x5, UPT ;  /* 0x000000050600788c */ /* 0x000fc8000bf05270 */
[----:B------:R-:W-:Y:S02]  /*24a0*/  USEL UR5, URZ, 0x1, UP0 ;  /* 0x00000001ff057887 */ /* 0x000fe40008000000 */
[----:B------:R-:W-:-:S04]  /*24b0*/  USEL UR6, UR6, URZ, UP0 ;  /* 0x000000ff06067287 */ /* 0x000fc80008000000 */
[----:B------:R-:W-:Y:S01]  /*24c0*/  ULEA UR6, UR6, UR4, 0x3 ;  /* 0x0000000406067291 */ /* 0x000fe2000f8e18ff */
[----:B-1----:R-:W-:-:S04]  /*24d0*/  LOP3.LUT R3, R2, UR5, RZ, 0x3c, !PT ;  /* 0x0000000502037c12 */ /* 0x002fc8000f8e3cff */
[----:B------:R-:W-:Y:S01]  /*24e0*/  SHF.L.U32 R3, R3, 0x1f, RZ ;  /* 0x0000001f03037819 */ /* 0x000fe200000006ff */
[----:B----4-:R-:W-:-:S07]  /*24f0*/  IMAD.U32 R0, RZ, RZ, UR6 ;  /* 0x00000006ff007e24 */ /* 0x010fce000f8e00ff */
.L_x_40:
[----:B-1----:R1:W2:Y:S02]  /*2500*/  SYNCS.PHASECHK.TRANS64.TRYWAIT P0, [R0+URZ], R3 ;  /* 0x00000003000075a7 */ /* 0x0022a400080011ff */
[----:B--2---:R-:W-:Y:S05]  /*2510*/  @!P0 NANOSLEEP.SYNCS 0x989680 ;  /* 0x009896800000895d */ /* 0x004fea0003900000 */
[----:B------:R-:W2:Y:S02]  /*2520*/  @!P0 SYNCS.PHASECHK.TRANS64 P0, [R0+URZ], R3 ;  /* 0x00000003000085a7 */ /* 0x000ea400080010ff */
[----:B--2---:R-:W-:Y:S05]  /*2530*/  @P0 EXIT ;  /* 0x000000000000094d */ /* 0x004fea0003800000 */
[----:B------:R-:W-:Y:S05]  /*2540*/  BRA `(.L_x_40) ;  /* 0xfffffffc00ec7947 */ /* 0x000fea000383ffff */
.L_x_17:
[----:B------:R-:W-:-:S04]  /*2550*/  UISETP.NE.AND UP1, UPT, UR37, URZ, UPT ;  /* 0x000000ff2500728c */ /* 0x000fc8000bf25270 */
[----:B------:R-:W-:-:S09]  /*2560*/  UISETP.NE.OR UP1, UPT, UR8, 0x1, UP1 ;  /* 0x000000010800788c */ /* 0x000fd20008f25670 */
[----:B------:R-:W-:Y:S05]  /*2570*/  BRA.U UP1, `(.L_x_41) ;  /* 0x0000000501487547 */ /* 0x000fea000b800000 */
[----:B------:R-:W-:Y:S01]  /*2580*/  ISETP.NE.AND P2, PT, R2, RZ, PT ;  /* 0x000000ff0200720c */ /* 0x000fe20003f45270 */
[----:B------:R-:W-:Y:S01]  /*2590*/  IMAD.MOV.U32 R12, RZ, RZ, 0x1 ;  /* 0x00000001ff0c7424 */ /* 0x000fe200078e00ff */
[----:B------:R-:W-:Y:S02]  /*25a0*/  CS2R R10, SRZ ;  /* 0x00000000000a7805 */ /* 0x000fe4000001ff00 */
[----:B------:R-:W-:Y:S01]  /*25b0*/  CS2R R8, SRZ ;  /* 0x0000000000087805 */ /* 0x000fe2000001ff00 */
[----:B------:R-:W-:Y:S01]  /*25c0*/  UMOV UR4, 0x400 ;  /* 0x0000040000047882 */ /* 0x000fe20000000000 */
[----:B------:R-:W-:Y:S01]  /*25d0*/  UMOV UR6, URZ ;  /* 0x000000ff00067c82 */ /* 0x000fe20008000000 */
[----:B------:R-:W-:-:S12]  /*25e0*/  ULEA UR37, UR37, UR4, 0x18 ;  /* 0x0000000425257291 */ /* 0x000fd8000f8ec0ff */
.L_x_45:
[----:B------:R-:W-:Y:S02]  /*25f0*/  LEA R0, R8, UR37, 0x3 ;  /* 0x0000002508007c11 */ /* 0x000fe4000f8e18ff */
[----:B------:R-:W-:-:S03]  /*2600*/  SHF.L.U32 R5, R9, 0x1f, RZ ;  /* 0x0000001f09057819 */ /* 0x000fc600000006ff */
[----:B------:R-:W-:Y:S01]  /*2610*/  VIADD R4, R0, 0xe0 ;  /* 0x000000e000047836 */ /* 0x000fe20000000000 */
[----:B------:R-:W1:Y:S02]  /*2620*/  SYNCS.PHASECHK.TRANS64.TRYWAIT P0, [R0+URZ+0xd0], R5 ;  /* 0x0000d005000075a7 */ /* 0x000e6400080011ff */
[----:B-1----:R-:W-:Y:S05]  /*2630*/  @!P0 BRA `(.L_x_42) ;  /* 0x0000003c00908947 */ /* 0x002fea0003800000 */
.L_x_108:
[----:B------:R-:W-:Y:S01]  /*2640*/  ULEA UR5, UR6, UR37, 0x3 ;  /* 0x0000002506057291 */ /* 0x000fe2000f8e18ff */
[----:B------:R-:W-:Y:S02]  /*2650*/  PRMT R4, RZ, 0x654, R4 ;  /* 0x00000654ff047816 */ /* 0x000fe40000000004 */
[----:B-1----:R-:W-:Y:S01]  /*2660*/  SHF.L.U32 R5, R12, 0x1f, RZ ;  /* 0x0000001f0c057819 */ /* 0x002fe200000006ff */
[----:B------:R-:W-:Y:S01]  /*2670*/  UIADD3 UR4, UPT, UPT, UR5, 0x70, URZ ;  /* 0x0000007005047890 */ /* 0x000fe2000fffe0ff */
[----:B------:R1:W-:Y:S05]  /*2680*/  SYNCS.ARRIVE.TRANS64.RED.A1T0 RZ, [R4+URZ], RZ ;  /* 0x000000ff04ff79a7 */ /* 0x0003ea00081004ff */
[----:B------:R-:W-:Y:S01]  /*2690*/  IMAD.U32 R7, RZ, RZ, UR4 ;  /* 0x00000004ff077e24 */ /* 0x000fe2000f8e00ff */
[----:B------:R-:W2:Y:S04]  /*26a0*/  SYNCS.PHASECHK.TRANS64.TRYWAIT P0, [UR5+0x80], R5 ;  /* 0x00008005ff0075a7 */ /* 0x000ea80008001105 */
[----:B------:R-:W-:Y:S01]  /*26b0*/  PRMT R6, R2, 0x654, R7 ;  /* 0x0000065402067816 */ /* 0x000fe20000000007 */
[----:B-1----:R-:W-:Y:S01]  /*26c0*/  @!P2 IMAD.MOV.U32 R4, RZ, RZ, 0x10 ;  /* 0x00000010ff04a424 */ /* 0x002fe200078e00ff */
[----:B--2---:R-:W-:Y:S06]  /*26d0*/  @!P0 BRA `(.L_x_43) ;  /* 0x0000003c007c8947 */ /* 0x004fec0003800000 */
.L_x_110:
[----:B------:R-:W-:Y:S01]  /*26e0*/  ULEA UR4, UR6, UR37, 0x4 ;  /* 0x0000002506047291 */ /* 0x000fe2000f8e20ff */
[----:B------:R-:W-:Y:S01]  /*26f0*/  SEL R3, R6, R3, !P2 ;  /* 0x0000000306037207 */ /* 0x000fe20005000000 */
[----:B------:R-:W-:Y:S01]  /*2700*/  UIADD3 UR5, UPT, UPT, UR5, 0x70, URZ ;  /* 0x0000007005057890 */ /* 0x000fe2000fffe0ff */
[----:B-1----:R-:W-:Y:S01]  /*2710*/  LEA R0, R11, UR37, 0x3 ;  /* 0x000000250b007c11 */ /* 0x002fe2000f8e18ff */
[----:B------:R-:W-:Y:S01]  /*2720*/  UIADD3 UR4, UPT, UPT, UR4, 0x100, URZ ;  /* 0x0000010004047890 */ /* 0x000fe2000fffe0ff */
[----:B------:R-:W-:Y:S01]  /*2730*/  SHF.L.U32 R5, R10, 0x1f, RZ ;  /* 0x0000001f0a057819 */ /* 0x000fe200000006ff */
[----:B------:R1:W-:Y:S01]  /*2740*/  @!P2 SYNCS.ARRIVE.TRANS64.RED RZ, [R3+URZ], R4 ;  /* 0x0000000403ffa9a7 */ /* 0x0003e200080004ff */
[----:B------:R-:W-:Y:S01]  /*2750*/  UIADD3 UR6, UPT, UPT, UR6, 0x1, URZ ;  /* 0x0000000106067890 */ /* 0x000fe2000fffe0ff */
[----:B------:R-:W-:-:S03]  /*2760*/  VIADD R8, R8, 0x1 ;  /* 0x0000000108087836 */ /* 0x000fc60000000000 */
[----:B------:R-:W-:Y:S02]  /*2770*/  UISETP.NE.AND UP0, UPT, UR6, 0x2, UPT ;  /* 0x000000020600788c */ /* 0x000fe4000bf05270 */
[----:B------:R-:W-:Y:S06]  /*2780*/  UGETNEXTWORKID.BROADCAST [UR4], [UR5] ;  /* 0x00000000040073ca */ /* 0x000fec0008000100 */
[----:B------:R-:W-:Y:S01]  /*2790*/  USEL UR4, URZ, 0x1, UP0 ;  /* 0x00000001ff047887 */ /* 0x000fe20008000000 */
[----:B------:R-:W-:Y:S01]  /*27a0*/  ISETP.NE.AND P0, PT, R8, 0x2, PT ;  /* 0x000000020800780c */ /* 0x000fe20003f05270 */
[----:B------:R-:W-:Y:S01]  /*27b0*/  USEL UR6, UR6, URZ, UP0 ;  /* 0x000000ff06067287 */ /* 0x000fe20008000000 */
[----:B------:R-:W2:Y:S03]  /*27c0*/  SYNCS.PHASECHK.TRANS64.TRYWAIT P1, [R0+URZ+0x70], R5 ;  /* 0x00007005000075a7 */ /* 0x000ea600080211ff */
[----:B------:R-:W-:Y:S01]  /*27d0*/  LOP3.LUT R12, R12, UR4, RZ, 0x3c, !PT ;  /* 0x000000040c0c7c12 */ /* 0x000fe2000f8e3cff */
[----:B-12---:R-:W-:Y:S07]  /*27e0*/  @!P1 BRA `(.L_x_44) ;  /* 0x0000003c00509947 */ /* 0x006fee0003800000 */
.L_x_111:
[C---:B------:R-:W-:Y:S01]  /*27f0*/  LEA R4, R11.reuse, UR37, 0x4 ;  /* 0x000000250b047c11 */ /* 0x040fe2000f8e20ff */
[----:B-1----:R-:W-:Y:S01]  /*2800*/  VIADD R0, R0, 0x80 ;  /* 0x0000008000007836 */ /* 0x002fe20000000000 */
[----:B------:R-:W-:Y:S01]  /*2810*/  SEL R8, R8, RZ, P0 ;  /* 0x000000ff08087207 */ /* 0x000fe20000000000 */
[----:B------:R-:W-:-:S03]  /*2820*/  VIADD R11, R11, 0x1 ;  /* 0x000000010b0b7836 */ /* 0x000fc60000000000 */
[----:B------:R-:W1:Y:S01]  /*2830*/  LDS.128 R4, [R4+0x100] ;  /* 0x0001000004047984 */ /* 0x000e620000000c00 */
[----:B------:R-:W-:Y:S02]  /*2840*/  PRMT R0, RZ, 0x654, R0 ;  /* 0x00000654ff007816 */ /* 0x000fe40000000000 */
[C---:B------:R-:W-:Y:S01]  /*2850*/  ISETP.NE.AND P1, PT, R11.reuse, 0x2, PT ;  /* 0x000000020b00780c */ /* 0x040fe20003f25270 */
[----:B------:R-:W-:Y:S01]  /*2860*/  @!PT LDS RZ, [RZ] ;  /* 0x00000000fffff984 */ /* 0x000fe20000000800 */
[----:B------:R-:W-:Y:S01]  /*2870*/  @!PT LDS RZ, [RZ] ;  /* 0x00000000fffff984 */ /* 0x000fe20000000800 */
[----:B------:R-:W-:Y:S01]  /*2880*/  @!PT LDS RZ, [RZ] ;  /* 0x00000000fffff984 */ /* 0x000fe20000000800 */
[----:B------:R-:W-:Y:S01]  /*2890*/  @!PT LDS RZ, [RZ] ;  /* 0x00000000fffff984 */ /* 0x000fe20000000800 */
[----:B------:R2:W-:Y:S06]  /*28a0*/  MEMBAR.ALL.CTA ;  /* 0x0000000000007992 */ /* 0x0005ec0000008000 */
[----:B--2---:R-:W2:Y:S01]  /*28b0*/  FENCE.VIEW.ASYNC.S ;  /* 0x00000000000073c6 */ /* 0x004ea20000000000 */
[----:B------:R-:W-:Y:S01]  /*28c0*/  SEL R11, R11, RZ, P1 ;  /* 0x000000ff0b0b7207 */ /* 0x000fe20000800000 */
[----:B--2---:R2:W-:Y:S01]  /*28d0*/  SYNCS.ARRIVE.TRANS64.RED.A1T0 RZ, [R0+URZ], RZ ;  /* 0x000000ff00ff79a7 */ /* 0x0045e200081004ff */
[----:B-1----:R-:W-:-:S02]  /*28e0*/  LOP3.LUT P3, RZ, R6, 0x1, RZ, 0xc0, !PT ;  /* 0x0000000106ff7812 */ /* 0x002fc4000786c0ff */
[----:B------:R-:W-:-:S04]  /*28f0*/  SEL R5, RZ, 0x1, P1 ;  /* 0x00000001ff057807 */ /* 0x000fc80000800000 */
[----:B------:R-:W-:Y:S02]  /*2900*/  LOP3.LUT R10, R10, R5, RZ, 0x3c, !PT ;  /* 0x000000050a0a7212 */ /* 0x000fe400078e3cff */
[----:B--2---:R-:W-:-:S04]  /*2910*/  SEL R0, RZ, 0x1, P0 ;  /* 0x00000001ff007807 */ /* 0x004fc80000000000 */
[----:B------:R-:W-:Y:S01]  /*2920*/  LOP3.LUT R9, R9, R0, RZ, 0x3c, !PT ;  /* 0x0000000009097212 */ /* 0x000fe200078e3cff */
[----:B------:R-:W-:Y:S06]  /*2930*/  @P3 BRA `(.L_x_45) ;  /* 0xfffffffc002c3947 */ /* 0x000fec000383ffff */
[----:B------:R-:W-:Y:S01]  /*2940*/  ULEA UR5, UR6, UR37, 0x3 ;  /* 0x0000002506057291 */ /* 0x000fe2000f8e18ff */
[----:B------:R-:W-:-:S08]  /*2950*/  SHF.L.U32 R3, R12, 0x1f, RZ ;  /* 0x0000001f0c037819 */ /* 0x000fd000000006ff */
[----:B------:R-:W1:Y:S02]  /*2960*/  SYNCS.PHASECHK.TRANS64 P0, [UR5+0x80], R3 ;  /* 0x00008003ff0075a7 */ /* 0x000e640008001005 */
[----:B-1----:R-:W-:Y:S05]  /*2970*/  @P0 BRA `(.L_x_46) ;  /* 0x0000000000080947 */ /* 0x002fea0003800000 */
[----:B------:R-:W1:Y:S02]  /*2980*/  SYNCS.PHASECHK.TRANS64.TRYWAIT P0, [UR5+0x80], R3 ;  /* 0x00008003ff0075a7 */ /* 0x000e640008001105 */
[----:B-1----:R-:W-:Y:S05]  /*2990*/  @!P0 BRA `(.L_x_47) ;  /* 0x0000003800f88947 */ /* 0x002fea0003800000 */
.L_x_46:
[----:B------:R-:W-:-:S04]  /*29a0*/  UIADD3 UR4, UPT, UPT, UR6, 0x1, URZ ;  /* 0x0000000106047890 */ /* 0x000fc8000fffe0ff */
[----:B------:R-:W-:-:S04]  /*29b0*/  UISETP.NE.AND UP0, UPT, UR4, 0x2, UPT ;  /* 0x000000020400788c */ /* 0x000fc8000bf05270 */
[----:B------:R-:W-:Y:S02]  /*29c0*/  USEL UR7, URZ, 0x1, UP0 ;  /* 0x00000001ff077887 */ /* 0x000fe40008000000 */
[----:B------:R-:W-:-:S04]  /*29d0*/  USEL UR4, UR4, URZ, UP0 ;  /* 0x000000ff04047287 */ /* 0x000fc80008000000 */
[----:B------:R-:W-:Y:S01]  /*29e0*/  ULEA UR4, UR4, UR37, 0x3 ;  /* 0x0000002504047291 */ /* 0x000fe2000f8e18ff */
[----:B-1----:R-:W-:-:S04]  /*29f0*/  LOP3.LUT R3, R12, UR7, RZ, 0x3c, !PT ;  /* 0x000000070c037c12 */ /* 0x002fc8000f8e3cff */
[----:B------:R-:W-:-:S04]  /*2a00*/  SHF.L.U32 R0, R3, 0x1f, RZ ;  /* 0x0000001f03007819 */ /* 0x000fc800000006ff */
[----:B------:R-:W1:Y:S02]  /*2a10*/  SYNCS.PHASECHK.TRANS64 P0, [UR4+0x80], R0 ;  /* 0x00008000ff0075a7 */ /* 0x000e640008001004 */
[----:B-1----:R-:W-:Y:S05]  /*2a20*/  @P0 EXIT ;  /* 0x000000000000094d */ /* 0x002fea0003800000 */
[----:B------:R-:W-:Y:S02]  /*2a30*/  SHF.L.U32 R3, R3, 0x1f, RZ ;  /* 0x0000001f03037819 */ /* 0x000fe400000006ff */
[----:B------:R-:W-:-:S07]  /*2a40*/  MOV R0, UR4 ;  /* 0x0000000400007c02 */ /* 0x000fce0008000f00 */
.L_x_48:
[----:B-1----:R1:W2:Y:S02]  /*2a50*/  SYNCS.PHASECHK.TRANS64.TRYWAIT P0, [R0+URZ+0x80], R3 ;  /* 0x00008003000075a7 */ /* 0x0022a400080011ff */
[----:B--2---:R-:W-:Y:S05]  /*2a60*/  @!P0 NANOSLEEP.SYNCS 0x989680 ;  /* 0x009896800000895d */ /* 0x004fea0003900000 */
[----:B------:R-:W2:Y:S02]  /*2a70*/  @!P0 SYNCS.PHASECHK.TRANS64 P0, [R0+URZ+0x80], R3 ;  /* 0x00008003000085a7 */ /* 0x000ea400080010ff */
[----:B--2---:R-:W-:Y:S05]  /*2a80*/  @P0 EXIT ;  /* 0x000000000000094d */ /* 0x004fea0003800000 */
[----:B------:R-:W-:Y:S05]  /*2a90*/  BRA `(.L_x_48) ;  /* 0xfffffffc00ec7947 */ /* 0x000fea000383ffff */
.L_x_41:
[----:B------:R-:W-:-:S09]  /*2aa0*/  UISETP.NE.AND UP1, UPT, UR8, URZ, UPT ;  /* 0x000000ff0800728c */ /* 0x000fd2000bf25270 */
[----:B------:R-:W-:Y:S05]  /*2ab0*/  BRA.U UP1, `(.L_x_49) ;  /* 0x0000000d01947547 */ /* 0x000fea000b800000 */
[----:B------:R-:W-:Y:S01]  /*2ac0*/  UMOV UR4, 0x40 ;  /* 0x0000004000047882 */ /* 0x000fe20000000000 */
[----:B------:R-:W-:Y:S01]  /*2ad0*/  NOP ;  /* 0x0000000000007918 */ /* 0x000fe20000000000 */
[----:B------:R-:W-:Y:S01]  /*2ae0*/  ULEA UR4, UR37, UR4, 0x18 ;  /* 0x0000000425047291 */ /* 0x000fe2000f8ec0ff */
[----:B------:R-:W-:Y:S02]  /*2af0*/  UMOV UR5, 0x400 ;  /* 0x0000040000057882 */ /* 0x000fe40000000000 */
[----:B------:R-:W-:-:S06]  /*2b00*/  ULEA UR37, UR37, UR5, 0x18 ;  /* 0x0000000525257291 */ /* 0x000fcc000f8ec0ff */
[----:B------:R-:W1:Y:S02]  /*2b10*/  LDS.U8 R0, [UR4+0x1c] ;  /* 0x00001c04ff007984 */ /* 0x000e640008000000 */
[----:B-1----:R-:W-:-:S13]  /*2b20*/  ISETP.NE.AND P0, PT, R0, RZ, PT ;  /* 0x000000ff0000720c */ /* 0x002fda0003f05270 */
[----:B------:R-:W-:Y:S05]  /*2b30*/  @P0 BRA `(.L_x_50) ;  /* 0x0000000000580947 */ /* 0x000fea0003800000 */
[----:B------:R-:W-:-:S13]  /*2b40*/  ELECT P0, URZ, PT ;  /* 0x0000000000ff782f */ /* 0x000fda0003800000 */
[----:B------:R-:W-:Y:S05]  /*2b50*/  @!P0 BRA `(.L_x_51) ;  /* 0x0000000000608947 */ /* 0x000fea0003800000 */
[----:B------:R-:W-:Y:S01]  /*2b60*/  UMOV UR5, 0x10 ;  /* 0x0000001000057882 */ /* 0x000fe20000000000 */
[----:B------:R-:W-:Y:S01]  /*2b70*/  HFMA2 R0, -RZ, RZ, 0, 5.9604644775390625e-08 ;  /* 0x00000001ff007431 */ /* 0x000fe200000001ff */
[----:B------:R-:W-:-:S03]  /*2b80*/  MOV R2, 0xffff ;  /* 0x0000ffff00027802 */ /* 0x000fc60000000f00 */
[----:B------:R-:W-:Y:S04]  /*2b90*/  DEPBAR.LE SB1, 0x36 ;  /* 0x00009d800000791a */ /* 0x000fe80000000000 */
[----:B------:R-:W1:Y:S02]  /*2ba0*/  UTCATOMSWS.FIND_AND_SET.ALIGN UP0, UR5, UR5 ;  /* 0x00000005000575e3 */ /* 0x000e640008000800 */
[----:B-1----:R-:W-:Y:S01]  /*2bb0*/  MOV R3, UR5 ;  /* 0x0000000500037c02 */ /* 0x002fe20008000f00 */
[----:B------:R-:W-:Y:S06]  /*2bc0*/  BRA.U UP0, `(.L_x_52) ;  /* 0x0000000100187547 */ /* 0x000fec000b800000 */
.L_x_53:
[----:B------:R-:W-:Y:S05]  /*2bd0*/  NANOSLEEP 0x64 ;  /* 0x000000640000795d */ /* 0x000fea0003800000 */
[----:B------:R-:W-:-:S05]  /*2be0*/  UMOV UR5, 0x10 ;  /* 0x0000001000057882 */ /* 0x000fca0000000000 */
[----:B------:R-:W-:Y:S04]  /*2bf0*/  DEPBAR.LE SB1, 0x36 ;  /* 0x00009d800000791a */ /* 0x000fe80000000000 */
[----:B------:R-:W1:Y:S02]  /*2c00*/  UTCATOMSWS.FIND_AND_SET.ALIGN UP0, UR5, UR5 ;  /* 0x00000005000575e3 */ /* 0x000e640008000800 */
[----:B-1----:R-:W-:Y:S01]  /*2c10*/  MOV R3, UR5 ;  /* 0x0000000500037c02 */ /* 0x002fe20008000f00 */
[----:B------:R-:W-:Y:S05]  /*2c20*/  BRA.U !UP0, `(.L_x_53) ;  /* 0xfffffffd08e87547 */ /* 0x000fea000b83ffff */
.L_x_52:
[-C--:B------:R-:W-:Y:S02]  /*2c30*/  SHF.L.U32 R2, R2, R3.reuse, RZ ;  /* 0x0000000302027219 */ /* 0x080fe400000006ff */
[----:B------:R-:W-:Y:S01]  /*2c40*/  SHF.L.U32 R0, R0, R3, RZ ;  /* 0x0000000300007219 */ /* 0x000fe200000006ff */
[----:B------:R-:W-:Y:S02]  /*2c50*/  IMAD.SHL.U32 R3, R3, 0x20, RZ ;  /* 0x0000002003037824 */ /* 0x000fe400078e00ff */
[----:B------:R1:W-:Y:S04]  /*2c60*/  ATOMS.OR RZ, [UR4+0x14], R2 ;  /* 0x00001402ffff798c */ /* 0x0003e8000b000004 */
[----:B------:R1:W-:Y:S04]  /*2c70*/  ATOMS.OR RZ, [UR4+0x18], R0 ;  /* 0x00001800ffff798c */ /* 0x0003e8000b000004 */
[----:B------:R1:W-:Y:S01]  /*2c80*/  STS [UR37+0x120], R3 ;  /* 0x00012003ff007988 */ /* 0x0003e20008000825 */
[----:B------:R-:W-:Y:S05]  /*2c90*/  BRA `(.L_x_51) ;  /* 0x0000000000107947 */ /* 0x000fea0003800000 */
.L_x_50:
[----:B------:R-:W-:Y:S02]  /*2ca0*/  MOV R0, 0xffffffff ;  /* 0xffffffff00007802 */ /* 0x000fe40000000f00 */
[----:B------:R-:W-:-:S03]  /*2cb0*/  MOV R2, 0x2ce0 ;  /* 0x00002ce000027802 */ /* 0x000fc60000000f00 */
[----:B------:R1:W-:Y:S04]  /*2cc0*/  STS [UR37+0x120], R0 ;  /* 0x00012000ff007988 */ /* 0x0003e80008000825 */
[----:B-1-3-5:R-:W-:Y:S05]  /*2cd0*/  CALL.REL.NOINC `($__internal_1_$__cuda_sm10x_tcgen05_guardrail_trap_phase_invalid_during_alloc) ;  /* 0x0000003c00747944 */ /* 0x02afea0003c00000 */
.L_x_51:
[----:B------:R-:W-:Y:S05]  /*2ce0*/  WARPSYNC.ALL ;  /* 0x0000000000007948 */ /* 0x000fea0003800000 */
[----:B------:R-:W2:Y:S01]  /*2cf0*/  S2UR UR6, SR_CgaCtaId ;  /* 0x00000000000679c3 */ /* 0x000ea20000008800 */
[----:B------:R-:W-:Y:S01]  /*2d00*/  UMOV UR4, 0x400 ;  /* 0x0000040000047882 */ /* 0x000fe20000000000 */
[----:B------:R-:W-:-:S06]  /*2d10*/  NOP ;  /* 0x0000000000007918 */ /* 0x000fcc0000000000 */
[----:B------:R-:W-:Y:S06]  /*2d20*/  BAR.ARV 0x6, 0xa0 ;  /* 0x0182800000007b1d */ /* 0x000fec0000002000 */
[----:B------:R-:W4:Y:S01]  /*2d30*/  LDCU UR7, c[0x0][0x38c] ;  /* 0x00007180ff0777ac */ /* 0x000f220008000800 */
[----:B------:R-:W-:Y:S01]  /*2d40*/  IMAD.MOV.U32 R11, RZ, RZ, 0x1 ;  /* 0x00000001ff0b7424 */ /* 0x000fe200078e00ff */
[----:B------:R-:W-:Y:S01]  /*2d50*/  CS2R R8, SRZ ;  /* 0x0000000000087805 */ /* 0x000fe2000001ff00 */
[----:B------:R-:W-:Y:S01]  /*2d60*/  IMAD.MOV.U32 R10, RZ, RZ, RZ ;  /* 0x000000ffff0a7224 */ /* 0x000fe200078e00ff */
[----:B------:R-:W-:Y:S01]  /*2d70*/  UMOV UR18, URZ ;  /* 0x000000ff00127c82 */ /* 0x000fe20008000000 */
[----:B------:R-:W-:Y:S01]  /*2d80*/  UMOV UR17, URZ ;  /* 0x000000ff00117c82 */ /* 0x000fe20008000000 */
[----:B------:R-:W-:Y:S01]  /*2d90*/  UMOV UR22, 0x0 ;  /* 0x0000000000167882 */ /* 0x000fe20000000000 */
[----:B------:R-:W-:Y:S01]  /*2da0*/  UMOV UR23, 0x41004a0 ;  /* 0x041004a000177882 */ /* 0x000fe20000000000 */
[----:B------:R-:W-:Y:S01]  /*2db0*/  UMOV UR20, 0x0 ;  /* 0x0000000000147882 */ /* 0x000fe20000000000 */
[----:B------:R-:W-:Y:S01]  /*2dc0*/  UMOV UR21, 0x41004a0 ;  /* 0x041004a000157882 */ /* 0x000fe20000000000 */
[----:B--2---:R-:W-:Y:S01]  /*2dd0*/  ULEA UR6, UR6, UR4, 0x18 ;  /* 0x0000000406067291 */ /* 0x004fe2000f8ec0ff */
[----:B------:R-:W2:Y:S03]  /*2de0*/  LDCU UR4, c[0x0][0x38c] ;  /* 0x00007180ff0477ac */ /* 0x000ea60008000800 */
[----:B------:R-:W-:-:S02]  /*2df0*/  UIADD3 UR11, UPT, UPT, UR6, 0x2400, URZ ;  /* 0x00002400060b7890 */ /* 0x000fc4000fffe0ff */
[----:B----4-:R-:W-:-:S03]  /*2e00*/  UIADD3 UR7, UPT, UPT, UR7, 0x3f, URZ ;  /* 0x0000003f07077890 */ /* 0x010fc6000fffe0ff */
[----:B-1----:R-:W1:Y:S01]  /*2e10*/  LDS R0, [UR6+0x120] ;  /* 0x00012006ff007984 */ /* 0x002e620008000800 */
[----:B------:R-:W-:Y:S02]  /*2e20*/  UIADD3 UR12, UPT, UPT, UR6, 0x7400, URZ ;  /* 0x00007400060c7890 */ /* 0x000fe4000fffe0ff */
[----:B------:R-:W-:Y:S02]  /*2e30*/  USHF.R.S32.HI UR5, URZ, 0x1f, UR7 ;  /* 0x0000001fff057899 */ /* 0x000fe40008011407 */
[----:B------:R-:W-:Y:S02]  /*2e40*/  USHF.R.U32.HI UR11, URZ, 0x4, UR11 ;  /* 0x00000004ff0b7899 */ /* 0x000fe4000801160b */
[----:B------:R-:W-:Y:S02]  /*2e50*/  ULEA.HI UR5, UR5, UR7, URZ, 0x6 ;  /* 0x0000000705057291 */ /* 0x000fe4000f8f30ff */
[----:B------:R-:W-:Y:S02]  /*2e60*/  USHF.R.U32.HI UR12, URZ, 0x4, UR12 ;  /* 0x00000004ff0c7899 */ /* 0x000fe4000801160c */
[----:B------:R-:W-:-:S02]  /*2e70*/  USHF.R.S32.HI UR5, URZ, 0x6, UR5 ;  /* 0x00000006ff057899 */ /* 0x000fc40008011405 */
[----:B------:R-:W-:Y:S02]  /*2e80*/  ULOP3.LUT UR11, UR11, 0x3fff, URZ, 0xc0, !UPT ;  /* 0x00003fff0b0b7892 */ /* 0x000fe4000f8ec0ff */
[----:B------:R-:W-:Y:S02]  /*2e90*/  UISETP.LT.AND UP0, UPT, UR5, 0x1, UPT ;  /* 0x000000010500788c */ /* 0x000fe4000bf01270 */
[----:B------:R-:W-:Y:S02]  /*2ea0*/  ULOP3.LUT UR12, UR12, 0x3fff, URZ, 0xc0, !UPT ;  /* 0x00003fff0c0c7892 */ /* 0x000fe4000f8ec0ff */
[----:B------:R-:W-:Y:S02]  /*2eb0*/  USEL UR10, UR5, 0x1, !UP0 ;  /* 0x00000001050a7887 */ /* 0x000fe4000c000000 */
[----:B------:R-:W-:Y:S02]  /*2ec0*/  ULOP3.LUT UR11, UR11, 0x10000, URZ, 0xfc, !UPT ;  /* 0x000100000b0b7892 */ /* 0x000fe4000f8efcff */
[----:B------:R-:W-:-:S02]  /*2ed0*/  ULOP3.LUT UR12, UR12, 0x10000, URZ, 0xfc, !UPT ;  /* 0x000100000c0c7892 */ /* 0x000fc4000f8efcff */
[----:B------:R-:W-:Y:S02]  /*2ee0*/  UIADD3 UR10, UPT, UPT, -UR10, URZ, URZ ;  /* 0x000000ff0a0a7290 */ /* 0x000fe4000fffe1ff */
[----:B--2---:R-:W-:Y:S01]  /*2ef0*/  UISETP.GE.AND UP3, UPT, UR4, 0x1, UPT ;  /* 0x000000010400788c */ /* 0x004fe2000bf66270 */
[----:B-1----:R-:W-:-:S15]  /*2f00*/  R2UR UR19, R0 ;  /* 0x00000000001372ca */ /* 0x002fde00000e0000 */
.L_x_60:
[----:B------:R-:W-:Y:S02]  /*2f10*/  LEA R0, R10, UR6, 0x3 ;  /* 0x000000060a007c11 */ /* 0x000fe4000f8e18ff */
[----:B------:R-:W-:Y:S02]  /*2f20*/  SHF.L.U32 R5, R9, 0x1f, RZ ;  /* 0x0000001f09057819 */ /* 0x000fe400000006ff */
[----:B------:R-:W-:Y:S01]  /*2f30*/  PLOP3.LUT P0, PT, PT, PT, UP3, 0x80, 0x8 ;  /* 0x000000000008781c */ /* 0x000fe20003f0f038 */
[----:B------:R-:W-:Y:S01]  /*2f40*/  VIADD R3, R0, 0x80 ;  /* 0x0000008000037836 */ /* 0x000fe20000000000 */
[----:B-1----:R-:W1:Y:S02]  /*2f50*/  SYNCS.PHASECHK.TRANS64.TRYWAIT P1, [R0+URZ+0x70], R5 ;  /* 0x00007005000075a7 */ /* 0x002e6400080211ff */
[----:B-1--4-:R-:W-:Y:S09]  /*2f60*/  @!P1 BRA `(.L_x_54) ;  /* 0x00000034009c9947 */ /* 0x012ff20003800000 */
.L_x_113:
[----:B------:R-:W-:Y:S01]  /*2f70*/  LEA R4, R10, UR6, 0x4 ;  /* 0x000000060a047c11 */ /* 0x000fe2000f8e20ff */
[----:B------:R-:W-:Y:S01]  /*2f80*/  @UP3 ULEA UR4, UR17, UR6, 0x3 ;  /* 0x0000000611043291 */ /* 0x000fe2000f8e18ff */
[----:B------:R-:W-:Y:S01]  /*2f90*/  PLOP3.LUT P2, PT, PT, PT, PT, 0x80, 0x8 ;  /* 0x000000000008781c */ /* 0x000fe20003f4f070 */
[----:B------:R-:W-:Y:S01]  /*2fa0*/  ULEA UR8, UR18, UR6, 0x3 ;  /* 0x0000000612087291 */ /* 0x000fe2000f8e18ff */
[----:B------:R-:W-:Y:S02]  /*2fb0*/  PRMT R3, RZ, 0x654, R3 ;  /* 0x00000654ff037816 */ /* 0x000fe40000000003 */
[----:B-1----:R-:W1:Y:S01]  /*2fc0*/  LDS.128 R4, [R4+0x100] ;  /* 0x0001000004047984 */ /* 0x002e620000000c00 */
[----:B------:R-:W-:Y:S02]  /*2fd0*/  @P0 SHF.L.U32 R2, R8, 0x1f, RZ ;  /* 0x0000001f08020819 */ /* 0x000fe400000006ff */
[----:B------:R-:W-:Y:S01]  /*2fe0*/  SHF.L.U32 R0, R11, 0x1f, RZ ;  /* 0x0000001f0b007819 */ /* 0x000fe200000006ff */
[----:B------:R-:W-:Y:S01]  /*2ff0*/  @!PT LDS RZ, [RZ] ;  /* 0x00000000fffff984 */ /* 0x000fe20000000800 */
[----:B------:R-:W-:Y:S01]  /*3000*/  @!PT LDS RZ, [RZ] ;  /* 0x00000000fffff984 */ /* 0x000fe20000000800 */
[----:B------:R-:W-:Y:S01]  /*3010*/  @!PT LDS RZ, [RZ] ;  /* 0x00000000fffff984 */ /* 0x000fe20000000800 */
[----:B------:R-:W-:Y:S01]  /*3020*/  @!PT LDS RZ, [RZ] ;  /* 0x00000000fffff984 */ /* 0x000fe20000000800 */
[----:B------:R2:W-:Y:S06]  /*3030*/  MEMBAR.ALL.CTA ;  /* 0x0000000000007992 */ /* 0x0005ec0000008000 */
[----:B--2---:R-:W2:Y:S02]  /*3040*/  FENCE.VIEW.ASYNC.S ;  /* 0x00000000000073c6 */ /* 0x004ea40000000000 */
[----:B--2---:R2:W-:Y:S01]  /*3050*/  SYNCS.ARRIVE.TRANS64.RED.A1T0 RZ, [R3+URZ], RZ ;  /* 0x000000ff03ff79a7 */ /* 0x0045e200081004ff */
[----:B------:R2:W4:Y:S01]  /*3060*/  @P0 SYNCS.PHASECHK.TRANS64.TRYWAIT P2, [UR4], R2 ;  /* 0x00000002ff0005a7 */ /* 0x0005220008041104 */
[----:B------:R-:W-:Y:S01]  /*3070*/  ULEA.HI UR4, UR18, UR18, URZ, 0x1 ;  /* 0x0000001212047291 */ /* 0x000fe2000f8f08ff */
[----:B-1----:R-:W-:-:S03]  /*3080*/  LOP3.LUT P1, RZ, R6, 0x1, RZ, 0xc0, !PT ;  /* 0x0000000106ff7812 */ /* 0x002fc6000782c0ff */
[----:B------:R-:W-:Y:S02]  /*3090*/  USHF.L.U32 UR9, UR4, 0x5, URZ ;  /* 0x0000000504097899 */ /* 0x000fe400080006ff */
[----:B------:R-:W-:Y:S02]  /*30a0*/  ULOP3.LUT UR4, UR4, 0xffe, URZ, 0xc0, !UPT ;  /* 0x00000ffe04047892 */ /* 0x000fe4000f8ec0ff */
[----:B------:R-:W-:Y:S02]  /*30b0*/  ULOP3.LUT UR9, UR9, 0xffffffc0, URZ, 0xc0, !UPT ;  /* 0xffffffc009097892 */ /* 0x000fe4000f8ec0ff */
[----:B------:R-:W-:Y:S02]  /*30c0*/  UIADD3 UR4, UPT, UPT, -UR4, UR18, URZ ;  /* 0x0000001204047290 */ /* 0x000fe4000fffe1ff */
[----:B------:R-:W-:Y:S01]  /*30d0*/  UIADD3 UR9, UPT, UPT, UR19, UR9, URZ ;  /* 0x0000000913097290 */ /* 0x000fe2000fffe0ff */
[----:B------:R-:W1:Y:S03]  /*30e0*/  SYNCS.PHASECHK.TRANS64.TRYWAIT P0, [UR8+0xb0], R0 ;  /* 0x0000b000ff0075a7 */ /* 0x000e660008001108 */
[----:B------:R-:W-:Y:S01]  /*30f0*/  ULEA UR9, UR4, UR9, 0x14 ;  /* 0x0000000904097291 */ /* 0x000fe2000f8ea0ff */
[----:B-12-4-:R-:W-:Y:S11]  /*3100*/  @!P0 BRA `(.L_x_55) ;  /* 0x0000003400488947 */ /* 0x016ff60003800000 */
.L_x_115:
[----:B------:R-:W-:Y:S01]  /*3110*/  IADD3 R10, PT, PT, R10, 0x1, RZ ;  /* 0x000000010a0a7810 */ /* 0x000fe20007ffe0ff */
[----:B------:R-:W-:Y:S06]  /*3120*/  BRA.U !UP3, `(.L_x_56) ;  /* 0x000000010b987547 */ /* 0x000fec000b800000 */
[----:B------:R-:W-:Y:S01]  /*3130*/  UPLOP3.LUT UP4, UPT, UPT, UPT, UPT, 0x40, 0x4 ;  /* 0x000000000004789c */ /* 0x000fe20003f8e870 */
[----:B------:R-:W-:Y:S01]  /*3140*/  UMOV UR16, UR10 ;  /* 0x0000000a00107c82 */ /* 0x000fe20008000000 */
[----:B------:R-:W-:Y:S01]  /*3150*/  UMOV UR15, UR5 ;  /* 0x00000005000f7c82 */ /* 0x000fe20008000000 */
[----:B------:R-:W-:-:S08]  /*3160*/  UMOV UR14, UR17 ;  /* 0x00000011000e7c82 */ /* 0x000fd00008000000 */
.L_x_59:
[----:B------:R-:W-:Y:S02]  /*3170*/  UIADD3 UR16, UPT, UPT, UR16, 0x1, URZ ;  /* 0x0000000110107890 */ /* 0x000fe4000fffe0ff */
[----:B--2---:R-:W-:Y:S02]  /*3180*/  ULEA UR7, UR14, UR6, 0x3 ;  /* 0x000000060e077291 */ /* 0x004fe4000f8e18ff */
[----:B------:R-:W-:Y:S01]  /*3190*/  UISETP.NE.AND UP0, UPT, UR16, URZ, UPT ;  /* 0x000000ff1000728c */ /* 0x000fe2000bf05270 */
[----:B----4-:R-:W-:Y:S10]  /*31a0*/  @P2 BRA `(.L_x_57) ;  /* 0x00000000000c2947 */ /* 0x010ff40003800000 */
[----:B-1----:R-:W-:Y:S04]  /*31b0*/  SHF.L.U32 R3, R8, 0x1f, RZ ;  /* 0x0000001f08037819 */ /* 0x002fe800000006ff */
[----:B------:R-:W1:Y:S02]  /*31c0*/  SYNCS.PHASECHK.TRANS64.TRYWAIT P0, [UR7], R3 ;  /* 0x00000003ff0075a7 */ /* 0x000e640008001107 */
[----:B-1----:R-:W-:Y:S05]  /*31d0*/  @!P0 BRA `(.L_x_58) ;  /* 0x00000034002c8947 */ /* 0x002fea0003800000 */
.L_x_57:
[----:B------:R-:W-:Y:S01]  /*31e0*/  UISETP.NE.AND UP1, UPT, UR15, 0x1, UPT ;  /* 0x000000010f00788c */ /* 0x000fe2000bf25270 */
[----:B------:R-:W-:Y:S01]  /*31f0*/  PLOP3.LUT P2, PT, PT, PT, PT, 0x80, 0x8 ;  /* 0x000000000008781c */ /* 0x000fe20003f4f070 */
[----:B------:R-:W-:Y:S02]  /*3200*/  UIADD3 UR17, UPT, UPT, UR14, 0x1, URZ ;  /* 0x000000010e117890 */ /* 0x000fe4000fffe0ff */
[----:B------:R-:W-:Y:S02]  /*3210*/  ULEA UR24, UR14, UR12, 0x8 ;  /* 0x0000000c0e187291 */ /* 0x000fe4000f8e40ff */
[----:B------:R-:W-:Y:S01]  /*3220*/  UISETP.NE.AND UP2, UPT, UR17, 0x5, UPT ;  /* 0x000000051100788c */ /* 0x000fe2000bf45270 */
[----:B------:R-:W-:Y:S01]  /*3230*/  PLOP3.LUT P0, PT, PT, PT, UP1, 0x80, 0x8 ;  /* 0x000000000008781c */ /* 0x000fe20003f0f018 */
[----:B------:R-:W-:Y:S02]  /*3240*/  ULEA UR26, UR14, UR11, 0x8 ;  /* 0x0000000b0e1a7291 */ /* 0x000fe4000f8e40ff */
[----:B------:R-:W-:Y:S02]  /*3250*/  USEL UR13, URZ, 0x1, UP2 ;  /* 0x00000001ff0d7887 */ /* 0x000fe40009000000 */
[----:B------:R-:W-:Y:S02]  /*3260*/  USEL UR17, UR17, URZ, UP2 ;  /* 0x000000ff11117287 */ /* 0x000fe40009000000 */
[----:B------:R-:W-:Y:S02]  /*3270*/  UIADD3 UR30, UPT, UPT, UR24, 0x2, URZ ;  /* 0x00000002181e7890 */ /* 0x000fe4000fffe0ff */
[----:B------:R-:W-:Y:S01]  /*3280*/  @UP1 ULEA UR4, UR17, UR6, 0x3 ;  /* 0x0000000611041291 */ /* 0x000fe2000f8e18ff */
[----:B------:R-:W-:Y:S01]  /*3290*/  LOP3.LUT R8, R8, UR13, RZ, 0x3c, !PT ;  /* 0x0000000d08087c12 */ /* 0x000fe2000f8e3cff */
[----:B------:R-:W-:Y:S02]  /*32a0*/  UIADD3 UR28, UPT, UPT, UR26, 0x2, URZ ;  /* 0x000000021a1c7890 */ /* 0x000fe4000fffe0ff */
[----:B------:R-:W-:Y:S01]  /*32b0*/  UIADD3 UR7, UPT, UPT, UR7, 0x28, URZ ;  /* 0x0000002807077890 */ /* 0x000fe2000fffe0ff */
[----:B-1----:R-:W-:Y:S01]  /*32c0*/  @P0 SHF.L.U32 R0, R8, 0x1f, RZ ;  /* 0x0000001f08000819 */ /* 0x002fe200000006ff */
[----:B------:R-:W-:Y:S01]  /*32d0*/  UMOV UR25, 0x80004020 ;  /* 0x8000402000197882 */ /* 0x000fe20000000000 */
[----:B------:R-:W-:Y:S01]  /*32e0*/  UMOV UR27, 0x80004020 ;  /* 0x80004020001b7882 */ /* 0x000fe20000000000 */
[----:B------:R-:W-:Y:S01]  /*32f0*/  UMOV UR31, 0x80004020 ;  /* 0x80004020001f7882 */ /* 0x000fe20000000000 */
[----:B------:R2:W4:Y:S01]  /*3300*/  @P0 SYNCS.PHASECHK.TRANS64.TRYWAIT P2, [UR4], R0 ;  /* 0x00000000ff0005a7 */ /* 0x0005220008041104 */
[----:B------:R-:W-:Y:S01]  /*3310*/  UIADD3 UR15, UPT, UPT, UR15, -0x1, URZ ;  /* 0xffffffff0f0f7890 */ /* 0x000fe2000fffe0ff */
[----:B------:R2:W-:Y:S01]  /*3320*/  UTCIMMA gdesc[UR26], gdesc[UR24], tmem[UR9], tmem[UR22], idesc[UR23], UP4 ;  /* 0x00ff16181a0075ea */ /* 0x0005e2000a000109 */
[----:B------:R-:W-:Y:S01]  /*3330*/  UPLOP3.LUT UP4, UPT, UPT, UPT, UPT, 0x80, 0x8 ;  /* 0x000000000008789c */ /* 0x000fe20003f8f070 */
[----:B------:R-:W-:Y:S01]  /*3340*/  UMOV UR29, 0x80004020 ;  /* 0x80004020001d7882 */ /* 0x000fe20000000000 */
[----:B------:R-:W-:Y:S01]  /*3350*/  UMOV UR14, UR17 ;  /* 0x00000011000e7c82 */ /* 0x000fe20008000000 */
[----:B------:R2:W-:Y:S01]  /*3360*/  UTCIMMA gdesc[UR28], gdesc[UR30], tmem[UR9], tmem[UR20], idesc[UR21], UPT ;  /* 0x00ff141e1c0075ea */ /* 0x0005e2000b800109 */
[----:B------:R2:W-:Y:S01]  /*3370*/  UTCBAR [UR7], URZ ;  /* 0x000000ff070073e9 */ /* 0x0005e200080000ff */
[----:B------:R-:W-:Y:S06]  /*3380*/  BRA.U UP0, `(.L_x_59) ;  /* 0xfffffffd00787547 */ /* 0x000fec000b83ffff */
.L_x_56:
[----:B------:R-:W-:Y:S01]  /*3390*/  UIADD3 UR18, UPT, UPT, UR18, 0x1, URZ ;  /* 0x0000000112127890 */ /* 0x000fe2000fffe0ff */
[C---:B------:R-:W-:Y:S01]  /*33a0*/  ISETP.NE.AND P0, PT, R10.reuse, 0x2, PT ;  /* 0x000000020a00780c */ /* 0x040fe20003f05270 */
[----:B------:R-:W-:Y:S02]  /*33b0*/  UIADD3 UR8, UPT, UPT, UR8, 0x90, URZ ;  /* 0x0000009008087890 */ /* 0x000fe4000fffe0ff */
[----:B------:R-:W-:Y:S01]  /*33c0*/  UISETP.NE.AND UP0, UPT, UR18, 0x4, UPT ;  /* 0x000000041200788c */ /* 0x000fe2000bf05270 */
[----:B-12---:R-:W-:Y:S02]  /*33d0*/  SEL R0, RZ, 0x1, P0 ;  /* 0x00000001ff007807 */ /* 0x006fe40000000000 */
[----:B------:R-:W-:Y:S01]  /*33e0*/  SEL R10, R10, RZ, P0 ;  /* 0x000000ff0a0a7207 */ /* 0x000fe20000000000 */
[----:B------:R-:W-:Y:S01]  /*33f0*/  USEL UR4, URZ, 0x1, UP0 ;  /* 0x00000001ff047887 */ /* 0x000fe20008000000 */
[----:B------:R-:W-:Y:S01]  /*3400*/  LOP3.LUT R9, R9, R0, RZ, 0x3c, !PT ;  /* 0x0000000009097212 */ /* 0x000fe200078e3cff */
[----:B------:R-:W-:Y:S01]  /*3410*/  USEL UR18, UR18, URZ, UP0 ;  /* 0x000000ff12127287 */ /* 0x000fe20008000000 */
[----:B------:R1:W-:Y:S03]  /*3420*/  UTCBAR [UR8], URZ ;  /* 0x000000ff080073e9 */ /* 0x0003e600080000ff */
[----:B------:R-:W-:Y:S01]  /*3430*/  LOP3.LUT R11, R11, UR4, RZ, 0x3c, !PT ;  /* 0x000000040b0b7c12 */ /* 0x000fe2000f8e3cff */
[----:B------:R-:W-:Y:S07]  /*3440*/  @P1 BRA `(.L_x_60) ;  /* 0xfffffff800b01947 */ /* 0x000fee000383ffff */
[----:B------:R-:W2:Y:S01]  /*3450*/  S2UR UR4, SR_CgaCtaId ;  /* 0x00000000000479c3 */ /* 0x000ea20000008800 */
[----:B------:R-:W-:Y:S01]  /*3460*/  ELECT P0, URZ, PT ;  /* 0x0000000000ff782f */ /* 0x000fe20003800000 */
[----:B------:R-:W-:Y:S01]  /*3470*/  IMAD.MOV.U32 R0, RZ, RZ, 0x1 ;  /* 0x00000001ff007424 */ /* 0x000fe200078e00ff */
[----:B------:R-:W-:Y:S01]  /*3480*/  UIADD3 UR6, UPT, UPT, UR6, 0xb0, URZ ;  /* 0x000000b006067890 */ /* 0x000fe2000fffe0ff */
[----:B------:R-:W-:Y:S01]  /*3490*/  SHF.L.U32 R3, R11, 0x1f, RZ ;  /* 0x0000001f0b037819 */ /* 0x000fe200000006ff */
[----:B------:R-:W-:-:S03]  /*34a0*/  UMOV UR5, 0x40 ;  /* 0x0000004000057882 */ /* 0x000fc60000000000 */
[----:B------:R-:W-:Y:S01]  /*34b0*/  UVIRTCOUNT.DEALLOC.SMPOOL 0x80 ;  /* 0x000000800000784c */ /* 0x000fe20000000000 */
[----:B--2---:R-:W-:Y:S02]  /*34c0*/  ULEA UR4, UR4, UR5, 0x18 ;  /* 0x0000000504047291 */ /* 0x004fe4000f8ec0ff */
[----:B------:R-:W-:-:S07]  /*34d0*/  ULEA UR5, UR18, UR6, 0x3 ;  /* 0x0000000612057291 */ /* 0x000fce000f8e18ff */
[----:B------:R2:W-:Y:S02]  /*34e0*/  @P0 STS.U8 [UR4+0x1c], R0 ;  /* 0x00001c00ff000988 */ /* 0x0005e40008000004 */
[----:B------:R-:W3:Y:S02]  /*34f0*/  SYNCS.PHASECHK.TRANS64.TRYWAIT P0, [UR5], R3 ;  /* 0x00000003ff0075a7 */ /* 0x000ee40008001105 */
[----:B--23--:R-:W-:Y:S05]  /*3500*/  @!P0 BRA `(.L_x_61) ;  /* 0x0000003000788947 */ /* 0x00cfea0003800000 */
.L_x_118:
[----:B------:R-:W-:-:S04]  /*3510*/  UIADD3 UR7, UPT, UPT, UR18, 0x1, URZ ;  /* 0x0000000112077890 */ /* 0x000fc8000fffe0ff */
[----:B------:R-:W-:-:S04]  /*3520*/  UISETP.NE.AND UP0, UPT, UR7, 0x4, UPT ;  /* 0x000000040700788c */ /* 0x000fc8000bf05270 */
[----:B-1----:R-:W-:Y:S02]  /*3530*/  USEL UR8, URZ, 0x1, UP0 ;  /* 0x00000001ff087887 */ /* 0x002fe40008000000 */
[----:B------:R-:W-:-:S04]  /*3540*/  USEL UR7, UR7, URZ, UP0 ;  /* 0x000000ff07077287 */ /* 0x000fc80008000000 */
[----:B------:R-:W-:Y:S01]  /*3550*/  ULEA UR5, UR7, UR6, 0x3 ;  /* 0x0000000607057291 */ /* 0x000fe2000f8e18ff */
[----:B------:R-:W-:-:S04]  /*3560*/  LOP3.LUT R2, R11, UR8, RZ, 0x3c, !PT ;  /* 0x000000080b027c12 */ /* 0x000fc8000f8e3cff */
[----:B--2---:R-:W-:-:S04]  /*3570*/  SHF.L.U32 R3, R2, 0x1f, RZ ;  /* 0x0000001f02037819 */ /* 0x004fc800000006ff */
[----:B------:R-:W1:Y:S02]  /*3580*/  SYNCS.PHASECHK.TRANS64.TRYWAIT P0, [UR5], R3 ;  /* 0x00000003ff0075a7 */ /* 0x000e640008001105 */
[----:B-1----:R-:W-:Y:S05]  /*3590*/  @!P0 BRA `(.L_x_62) ;  /* 0x00000030006c8947 */ /* 0x002fea0003800000 */
.L_x_120:
        /* <DEDUP_REMOVED lines=9> */
.L_x_122:
[----:B------:R-:W-:-:S04]  /*3630*/  UIADD3 UR7, UPT, UPT, UR7, 0x1, URZ ;  /* 0x0000000107077890 */ /* 0x000fc8000fffe0ff */
[----:B------:R-:W-:-:S04]  /*3640*/  UISETP.NE.AND UP0, UPT, UR7, 0x4, UPT ;  /* 0x000000040700788c */ /* 0x000fc8000bf05270 */
[----:B------:R-:W-:Y:S02]  /*3650*/  USEL UR5, URZ, 0x1, UP0 ;  /* 0x00000001ff057887 */ /* 0x000fe40008000000 */
[----:B------:R-:W-:-:S04]  /*3660*/  USEL UR7, UR7, URZ, UP0 ;  /* 0x000000ff07077287 */ /* 0x000fc80008000000 */
[----:B------:R-:W-:Y:S01]  /*3670*/  ULEA UR7, UR7, UR6, 0x3 ;  /* 0x0000000607077291 */ /* 0x000fe2000f8e18ff */
[----:B-1----:R-:W-:-:S04]  /*3680*/  LOP3.LUT R3, R2, UR5, RZ, 0x3c, !PT ;  /* 0x0000000502037c12 */ /* 0x002fc8000f8e3cff */
[----:B------:R-:W-:-:S04]  /*3690*/  SHF.L.U32 R3, R3, 0x1f, RZ ;  /* 0x0000001f03037819 */ /* 0x000fc800000006ff */
[----:B------:R-:W1:Y:S02]  /*36a0*/  SYNCS.PHASECHK.TRANS64.TRYWAIT P0, [UR7], R3 ;  /* 0x00000003ff0075a7 */ /* 0x000e640008001107 */
[----:B-1----:R-:W-:Y:S05]  /*36b0*/  @!P0 BRA `(.L_x_64) ;  /* 0x0000003000548947 */ /* 0x002fea0003800000 */
.L_x_124:
[----:B------:R-:W-:Y:S01]  /*36c0*/  NOP ;  /* 0x0000000000007918 */ /* 0x000fe20000000000 */
[----:B-1----:R-:W1:Y:S01]  /*36d0*/  LDS R0, [UR4+0x14] ;  /* 0x00001404ff007984 */ /* 0x002e620008000800 */
[----:B------:R-:W-:Y:S01]  /*36e0*/  ULOP3.LUT UR6, UR19, 0xffff, URZ, 0xc0, !UPT ;  /* 0x0000ffff13067892 */ /* 0x000fe2000f8ec0ff */
[----:B------:R-:W-:Y:S01]  /*36f0*/  UMOV UR8, 0xffff ;  /* 0x0000ffff00087882 */ /* 0x000fe20000000000 */
[----:B------:R-:W-:Y:S02]  /*3700*/  UMOV UR5, 0x1 ;  /* 0x0000000100057882 */ /* 0x000fe40000000000 */
[----:B------:R-:W-:-:S04]  /*3710*/  USHF.R.U32.HI UR6, URZ, 0x5, UR6 ;  /* 0x00000005ff067899 */ /* 0x000fc80008011606 */
[----:B------:R-:W-:Y:S02]  /*3720*/  USHF.L.U32 UR8, UR8, UR6, URZ ;  /* 0x0000000608087299 */ /* 0x000fe400080006ff */
[----:B------:R-:W-:-:S04]  /*3730*/  USHF.L.U32 UR5, UR5, UR6, URZ ;  /* 0x0000000605057299 */ /* 0x000fc800080006ff */
[----:B-1----:R-:W-:-:S04]  /*3740*/  LOP3.LUT R0, R0, UR8, RZ, 0xc0, !PT ;  /* 0x0000000800007c12 */ /* 0x002fc8000f8ec0ff */
[----:B------:R-:W-:-:S13]  /*3750*/  ISETP.NE.AND P0, PT, R0, UR8, PT ;  /* 0x0000000800007c0c */ /* 0x000fda000bf05270 */
[----:B------:R-:W-:Y:S05]  /*3760*/  @P0 BRA `(.L_x_65) ;  /* 0x0000000000580947 */ /* 0x000fea0003800000 */
[----:B------:R-:W1:Y:S02]  /*3770*/  LDS R0, [UR4+0x18] ;  /* 0x00001804ff007984 */ /* 0x000e640008000800 */
[----:B-1----:R-:W-:-:S04]  /*3780*/  LOP3.LUT R0, R0, UR5, RZ, 0xc0, !PT ;  /* 0x0000000500007c12 */ /* 0x002fc8000f8ec0ff */
[----:B------:R-:W-:-:S13]  /*3790*/  ISETP.NE.AND P0, PT, R0, UR5, PT ;  /* 0x0000000500007c0c */ /* 0x000fda000bf05270 */
[----:B------:R-:W-:Y:S05]  /*37a0*/  @P0 BRA `(.L_x_66) ;  /* 0x00000000003c0947 */ /* 0x000fea0003800000 */
[----:B------:R-:W1:Y:S01]  /*37b0*/  S2R R2, SR_LANEID ;  /* 0x0000000000027919 */ /* 0x000e620000000000 */
[----:B------:R-:W-:Y:S01]  /*37c0*/  ULOP3.LUT UR8, URZ, UR8, URZ, 0x33, !UPT ;  /* 0x00000008ff087292 */ /* 0x000fe2000f8e33ff */
[----:B------:R-:W-:Y:S01]  /*37d0*/  LOP3.LUT R4, RZ, UR5, RZ, 0x33, !PT ;  /* 0x00000005ff047c12 */ /* 0x000fe2000f8e33ff */
[----:B------:R-:W-:Y:S02]  /*37e0*/  VOTEU.ANY UR7, UPT, PT ;  /* 0x0000000000077886 */ /* 0x000fe400038e0100 */
[----:B------:R-:W-:Y:S01]  /*37f0*/  UFLO.U32 UR7, UR7 ;  /* 0x00000007000772bd */ /* 0x000fe200080e0000 */
[----:B------:R-:W2:Y:S01]  /*3800*/  REDUX UR5, R4 ;  /* 0x00000000040573c4 */ /* 0x000ea20000000000 */
[----:B------:R-:W-:-:S06]  /*3810*/  IMAD.U32 R0, RZ, RZ, UR8 ;  /* 0x00000008ff007e24 */ /* 0x000fcc000f8e00ff */
[----:B------:R3:W-:Y:S01]  /*3820*/  UTCATOMSWS.AND URZ, UR8 ;  /* 0x0000000800ff79e3 */ /* 0x0007e20008000000 */
[----:B------:R-:W4:Y:S01]  /*3830*/  REDUX UR6, R0 ;  /* 0x00000000000673c4 */ /* 0x000f220000000000 */
[----:B-1----:R-:W-:Y:S01]  /*3840*/  ISETP.EQ.U32.AND P0, PT, R2, UR7, PT ;  /* 0x0000000702007c0c */ /* 0x002fe2000bf02070 */
[----:B--2---:R-:W-:Y:S01]  /*3850*/  IMAD.U32 R2, RZ, RZ, UR5 ;  /* 0x00000005ff027e24 */ /* 0x004fe2000f8e00ff */
[----:B----4-:R-:W-:-:S11]  /*3860*/  MOV R3, UR6 ;  /* 0x0000000600037c02 */ /* 0x010fd60008000f00 */
[----:B------:R3:W-:Y:S04]  /*3870*/  @P0 ATOMS.AND RZ, [UR4+0x14], R3 ;  /* 0x00001403ffff098c */ /* 0x0007e8000a800004 */
[----:B------:R3:W-:Y:S01]  /*3880*/  @P0 ATOMS.AND RZ, [UR4+0x18], R2 ;  /* 0x00001802ffff098c */ /* 0x0007e2000a800004 */
[----:B------:R-:W-:Y:S05]  /*3890*/  BRA `(.L_x_67) ;  /* 0x0000000000147947 */ /* 0x000fea0003800000 */
.L_x_66:
[----:B------:R-:W-:Y:S02]  /*38a0*/  MOV R2, 0x38c0 ;  /* 0x000038c000027802 */ /* 0x000fe40000000f00 */
[----:B----45:R-:W-:Y:S05]  /*38b0*/  CALL.REL.NOINC `($__internal_0_$__cuda_sm10x_tcgen05_guardrail_trap_col_being_dealloced_not_returned_by_alloc) ;  /* 0x0000003000707944 */ /* 0x030fea0003c00000 */
[----:B------:R-:W-:Y:S05]  /*38c0*/  BRA `(.L_x_67) ;  /* 0x0000000000087947 */ /* 0x000fea0003800000 */
.L_x_65:
[----:B------:R-:W-:Y:S02]  /*38d0*/  MOV R2, 0x38f0 ;  /* 0x000038f000027802 */ /* 0x000fe40000000f00 */
[----:B----45:R-:W-:Y:S05]  /*38e0*/  CALL.REL.NOINC `($__internal_2_$__cuda_sm10x_tcgen05_guardrail_trap_unallocated_columns_being_dealloced) ;  /* 0x00000030007c7944 */ /* 0x030fea0003c00000 */
.L_x_67:
[----:B------:R-:W-:Y:S01]  /*38f0*/  NOP ;  /* 0x0000000000007918 */ /* 0x000fe20000000000 */
[----:B---3--:R-:W-:Y:S05]  /*3900*/  EXIT ;  /* 0x000000000000794d */ /* 0x008fea0003800000 */
.L_x_49:
[----:B------:R-:W-:-:S09]  /*3910*/  UISETP.NE.OR UP2, UPT, UR8, 0x3, !UP2 ;  /* 0x000000030800788c */ /* 0x000fd2000d745670 */
[----:B------:R-:W-:Y:S05]  /*3920*/  BRA.U UP2, `(.L_x_68) ;  /* 0x0000000902c87547 */ /* 0x000fea000b800000 */
[----:B------:R-:W1:Y:S01]  /*3930*/  LDCU.64 UR6, c[0x0][0x888] ;  /* 0x00011100ff0677ac */ /* 0x000e620008000a00 */
[----:B------:R-:W2:Y:S01]  /*3940*/  LDC R0, c[0x0][0xb30] ;  /* 0x0002cc00ff007b82 */ /* 0x000ea20000000800 */
[----:B------:R-:W-:Y:S01]  /*3950*/  IMAD.MOV.U32 R30, RZ, RZ, 0x1 ;  /* 0x00000001ff1e7424 */ /* 0x000fe200078e00ff */
[----:B------:R-:W-:Y:S01]  /*3960*/  CS2R R28, SRZ ;  /* 0x00000000001c7805 */ /* 0x000fe2000001ff00 */
[----:B------:R-:W4:Y:S01]  /*3970*/  LDCU.64 UR4, c[0x0][0x890] ;  /* 0x00011200ff0477ac */ /* 0x000f220008000a00 */
[----:B------:R-:W-:Y:S01]  /*3980*/  IMAD.MOV.U32 R25, RZ, RZ, 0x1000 ;  /* 0x00001000ff197424 */ /* 0x000fe200078e00ff */
[----:B------:R-:W-:-:S03]  /*3990*/  UMOV UR8, 0x400 ;  /* 0x0000040000087882 */ /* 0x000fc60000000000 */
[----:B------:R-:W3:Y:S01]  /*39a0*/  LDC R19, c[0x0][0x370] ;  /* 0x0000dc00ff137b82 */ /* 0x000ee20000000800 */
[----:B------:R-:W-:-:S07]  /*39b0*/  UPLOP3.LUT UP1, UPT, UPT, UPT, UPT, 0x40, 0x4 ;  /* 0x000000000004789c */ /* 0x000fce0003f2e870 */
[----:B------:R-:W3:Y:S01]  /*39c0*/  LDC R2, c[0x0][0xb0c] ;  /* 0x0002c300ff027b82 */ /* 0x000ee20000000800 */
[----:B-1----:R-:W-:Y:S02]  /*39d0*/  UISETP.NE.U32.AND UP2, UPT, UR6, URZ, UPT ;  /* 0x000000ff0600728c */ /* 0x002fe4000bf45070 */
[----:B------:R-:W-:Y:S02]  /*39e0*/  ULEA UR6, UR37, UR8, 0x18 ;  /* 0x0000000825067291 */ /* 0x000fe4000f8ec0ff */
[----:B------:R-:W-:Y:S02]  /*39f0*/  UISETP.NE.AND.EX UP2, UPT, UR7, URZ, UPT, UP2 ;  /* 0x000000ff0700728c */ /* 0x000fe4000bf45320 */
[----:B------:R-:W-:Y:S01]  /*3a00*/  UIADD3 UR7, UPT, UPT, UR6, 0x50, URZ ;  /* 0x0000005006077890 */ /* 0x000fe2000fffe0ff */
[----:B------:R-:W1:Y:S01]  /*3a10*/  LDC R18, c[0x0][0xb20] ;  /* 0x0002c800ff127b82 */ /* 0x000e620000000800 */
[----:B----4-:R-:W-:Y:S01]  /*3a20*/  UISETP.NE.U32.AND UP3, UPT, UR4, URZ, UPT ;  /* 0x000000ff0400728c */ /* 0x010fe2000bf65070 */
[----:B--2---:R-:W-:Y:S01]  /*3a30*/  ISETP.NE.AND P1, PT, R0, 0x1, PT ;  /* 0x000000010000780c */ /* 0x004fe20003f25270 */
[----:B------:R-:W-:-:S02]  /*3a40*/  UPRMT UR37, UR37, 0x654, UR7 ;  /* 0x0000065425257896 */ /* 0x000fc40008000007 */
[----:B------:R-:W-:-:S03]  /*3a50*/  UISETP.NE.AND.EX UP3, UPT, UR5, URZ, UPT, UP3 ;  /* 0x000000ff0500728c */ /* 0x000fc6000bf65330 */
[----:B------:R-:W2:Y:S08]  /*3a60*/  LDC.64 R32, c[0x0][0x348] ;  /* 0x0000d200ff207b82 */ /* 0x000eb00000000a00 */
[----:B------:R-:W4:Y:S08]  /*3a70*/  LDC.64 R16, c[0x0][0xb10] ;  /* 0x0002c400ff107b82 */ /* 0x000f300000000a00 */
[----:B------:R-:W1:Y:S08]  /*3a80*/  LDC.64 R6, c[0x0][0xb18] ;  /* 0x0002c600ff067b82 */ /* 0x000e700000000a00 */
[----:B------:R-:W1:Y:S08]  /*3a90*/  LDC.64 R4, c[0x0][0xb28] ;  /* 0x0002ca00ff047b82 */ /* 0x000e700000000a00 */
[----:B---3--:R-:W1:Y:S02]  /*3aa0*/  LDC R24, c[0x0][0x374] ;  /* 0x0000dd00ff187b82 */ /* 0x008e640000000800 */
.L_x_76:
[C---:B------:R-:W-:Y:S02]  /*3ab0*/  LEA R0, R29.reuse, UR6, 0x3 ;  /* 0x000000061d007c11 */ /* 0x040fe4000f8e18ff */
[----:B------:R-:W-:Y:S02]  /*3ac0*/  SHF.L.U32 R3, R28, 0x1f, RZ ;  /* 0x0000001f1c037819 */ /* 0x000fe400000006ff */
[----:B------:R-:W-:Y:S02]  /*3ad0*/  LEA R20, R29, UR6, 0x4 ;  /* 0x000000061d147c11 */ /* 0x000fe4000f8e20ff */
[----:B---3--:R-:W3:Y:S02]  /*3ae0*/  SYNCS.PHASECHK.TRANS64.TRYWAIT P0, [R0+URZ+0x70], R3 ;  /* 0x00007003000075a7 */ /* 0x008ee400080011ff */
[----:B---3--:R-:W-:Y:S05]  /*3af0*/  @!P0 BRA `(.L_x_69) ;  /* 0x0000002c005c8947 */ /* 0x008fea0003800000 */
.L_x_125:
[----:B------:R-:W-:Y:S01]  /*3b00*/  ISETP.GE.AND P0, PT, R40, 0x1, PT ;  /* 0x000000012800780c */ /* 0x000fe20003f06270 */
[----:B------:R-:W1:Y:S01]  /*3b10*/  LDS.128 R20, [R20+0x100] ;  /* 0x0001000014147984 */ /* 0x000e620000000c00 */
[----:B------:R-:W-:Y:S01]  /*3b20*/  ISETP.NE.U32.AND P4, PT, RZ, UR4, PT ;  /* 0x00000004ff007c0c */ /* 0x000fe2000bf85070 */
[----:B---3--:R-:W-:Y:S01]  /*3b30*/  VIADD R0, R0, 0x80 ;  /* 0x0000008000007836 */ /* 0x008fe20000000000 */
[----:B------:R-:W-:Y:S02]  /*3b40*/  SHF.L.U32 R26, R30, 0x1f, RZ ;  /* 0x0000001f1e1a7819 */ /* 0x000fe400000006ff */
[----:B------:R-:W-:Y:S02]  /*3b50*/  ISETP.NE.AND.EX P4, PT, RZ, UR5, PT, P4 ;  /* 0x00000005ff007c0c */ /* 0x000fe4000bf85340 */
[----:B------:R-:W-:Y:S01]  /*3b60*/  PRMT R0, RZ, 0x654, R0 ;  /* 0x00000654ff007816 */ /* 0x000fe20000000000 */
[----:B------:R-:W-:Y:S01]  /*3b70*/  @!PT LDS RZ, [RZ] ;  /* 0x00000000fffff984 */ /* 0x000fe20000000800 */
[----:B------:R-:W-:Y:S01]  /*3b80*/  @!PT LDS RZ, [RZ] ;  /* 0x00000000fffff984 */ /* 0x000fe20000000800 */
[----:B------:R-:W-:Y:S01]  /*3b90*/  @!PT LDS RZ, [RZ] ;  /* 0x00000000fffff984 */ /* 0x000fe20000000800 */
[----:B------:R-:W-:Y:S01]  /*3ba0*/  @!PT LDS RZ, [RZ] ;  /* 0x00000000fffff984 */ /* 0x000fe20000000800 */
[----:B------:R3:W-:Y:S06]  /*3bb0*/  MEMBAR.ALL.CTA ;  /* 0x0000000000007992 */ /* 0x0007ec0000008000 */
[----:B---3--:R-:W3:Y:S02]  /*3bc0*/  FENCE.VIEW.ASYNC.S ;  /* 0x00000000000073c6 */ /* 0x008ee40000000000 */
[----:B---3--:R3:W-:Y:S01]  /*3bd0*/  SYNCS.ARRIVE.TRANS64.RED.A1T0 RZ, [R0+URZ], RZ ;  /* 0x000000ff00ff79a7 */ /* 0x0087e200081004ff */
[----:B-1----:R-:W-:Y:S11]  /*3be0*/  LOP3.LUT P3, RZ, R22, 0x1, RZ, 0xc0, !PT ;  /* 0x0000000116ff7812 */ /* 0x002ff6000786c0ff */
[----:B------:R-:W-:Y:S02]  /*3bf0*/  @!UPT UIADD3 URZ, UPT, UPT, URZ, URZ, URZ ;  /* 0x000000fffffff290 */ /* 0x000fe4000fffe0ff */
[----:B------:R-:W-:Y:S02]  /*3c00*/  @P3 MOV R13, R20 ;  /* 0x00000014000d3202 */ /* 0x000fe40000000f00 */
[----:B------:R-:W-:Y:S01]  /*3c10*/  @P3 LOP3.LUT R8, R21, 0xffff, RZ, 0xc0, !PT ;  /* 0x0000ffff15083812 */ /* 0x000fe200078ec0ff */
[----:B---3--:R-:W-:Y:S06]  /*3c20*/  @!P0 BRA `(.L_x_70) ;  /* 0x0000000000a48947 */ /* 0x008fec0003800000 */
[----:B------:R-:W-:Y:S01]  /*3c30*/  IMAD.HI.U32 R31, R24, R7, RZ ;  /* 0x00000007181f7227 */ /* 0x000fe200078e00ff */
[----:B------:R-:W-:Y:S02]  /*3c40*/  ISETP.NE.AND P0, PT, R6, 0x1, PT ;  /* 0x000000010600780c */ /* 0x000fe40003f05270 */
[----:B------:R-:W-:Y:S01]  /*3c50*/  ISETP.NE.AND P2, PT, R40, 0x1, PT ;  /* 0x000000012800780c */ /* 0x000fe20003f45270 */
[----:B----4-:R-:W-:Y:S01]  /*3c60*/  IMAD.HI.U32 R34, R19, R16, RZ ;  /* 0x0000001013227227 */ /* 0x010fe200078e00ff */
[----:B------:R-:W-:Y:S02]  /*3c70*/  SHF.R.U32.HI R31, RZ, R18, R31 ;  /* 0x00000012ff1f7219 */ /* 0x000fe4000001161f */
[----:B------:R-:W-:Y:S01]  /*3c80*/  ISETP.NE.AND P5, PT, R2, 0x1, PT ;  /* 0x000000010200780c */ /* 0x000fe20003fa5270 */
[----:B------:R-:W-:Y:S01]  /*3c90*/  IMAD.HI.U32 R36, R13, R16, RZ ;  /* 0x000000100d247227 */ /* 0x000fe200078e00ff */
[----:B------:R-:W-:Y:S02]  /*3ca0*/  SHF.R.U32.HI R34, RZ, R17, R34 ;  /* 0x00000011ff227219 */ /* 0x000fe40000011622 */
[----:B------:R-:W-:Y:S01]  /*3cb0*/  SEL R3, R24, R31, !P0 ;  /* 0x0000001f18037207 */ /* 0x000fe20004000000 */
[C---:B------:R-:W-:Y:S01]  /*3cc0*/  IMAD.HI.U32 R31, R8.reuse, R7, RZ ;  /* 0x00000007081f7227 */ /* 0x040fe200078e00ff */
[----:B------:R-:W-:Y:S02]  /*3cd0*/  SEL R11, R19, R34, !P5 ;  /* 0x00000022130b7207 */ /* 0x000fe40006800000 */
[----:B------:R-:W-:Y:S01]  /*3ce0*/  SHF.R.U32.HI R36, RZ, R17, R36 ;  /* 0x00000011ff247219 */ /* 0x000fe20000011624 */
[----:B------:R-:W-:Y:S01]  /*3cf0*/  IMAD.HI.U32 R38, R3, R4, RZ ;  /* 0x0000000403267227 */ /* 0x000fe200078e00ff */
[----:B------:R-:W-:Y:S03]  /*3d00*/  SHF.R.U32.HI R31, RZ, R18, R31 ;  /* 0x00000012ff1f7219 */ /* 0x000fe6000001161f */
[----:B------:R-:W-:Y:S01]  /*3d10*/  IMAD.HI.U32 R34, R11, R4, RZ ;  /* 0x000000040b227227 */ /* 0x000fe200078e00ff */
[----:B------:R-:W-:Y:S02]  /*3d20*/  @P2 SHF.R.U32.HI R3, RZ, R5, R38 ;  /* 0x00000005ff032219 */ /* 0x000fe40000011626 */
[----:B------:R-:W-:Y:S02]  /*3d30*/  SEL R9, R8, R31, !P0 ;  /* 0x0000001f08097207 */ /* 0x000fe40004000000 */
[----:B------:R-:W-:Y:S01]  /*3d40*/  @P2 SHF.R.U32.HI R11, RZ, R5, R34 ;  /* 0x00000005ff0b2219 */ /* 0x000fe20000011622 */
[C---:B------:R-:W-:Y:S01]  /*3d50*/  IMAD R10, R40.reuse, R3, RZ ;  /* 0x00000003280a7224 */ /* 0x040fe200078e02ff */
[----:B------:R-:W-:Y:S01]  /*3d60*/  SEL R3, R13, R36, !P5 ;  /* 0x000000240d037207 */ /* 0x000fe20006800000 */
[C---:B------:R-:W-:Y:S03]  /*3d70*/  IMAD.HI.U32 R14, R9.reuse, R4, RZ ;  /* 0x00000004090e7227 */ /* 0x040fe600078e00ff */
[----:B------:R-:W-:Y:S01]  /*3d80*/  ISETP.GE.AND P0, PT, R9, R10, PT ;  /* 0x0000000a0900720c */ /* 0x000fe20003f06270 */
[C---:B------:R-:W-:Y:S01]  /*3d90*/  IMAD R12, R40.reuse, R11, RZ ;  /* 0x0000000b280c7224 */ /* 0x040fe200078e02ff */
[-C--:B------:R-:W-:Y:S04]  /*3da0*/  SHF.R.U32.HI R14, RZ, R5.reuse, R14 ;  /* 0x00000005ff0e7219 */ /* 0x080fe8000001160e */
[----:B------:R-:W-:Y:S02]  /*3db0*/  ISETP.GE.OR P0, PT, R3, R12, P0 ;  /* 0x0000000c0300720c */ /* 0x000fe40000706670 */
[----:B------:R-:W-:Y:S05]  /*3dc0*/  SEL R15, R9, R14, !P2 ;  /* 0x0000000e090f7207 */ /* 0x000fea0005000000 */
[----:B------:R-:W-:Y:S04]  /*3dd0*/  IMAD.MOV R14, RZ, RZ, -R15 ;  /* 0x000000ffff0e7224 */ /* 0x000fe800078e0a0f */
[----:B------:R-:W-:Y:S02]  /*3de0*/  IMAD R14, R40, R14, R9 ;  /* 0x0000000e280e7224 */ /* 0x000fe400078e0209 */
[C---:B------:R-:W-:Y:S05]  /*3df0*/  @!P0 IMAD.HI.U32 R10, R3.reuse, R4, RZ ;  /* 0x00000004030a8227 */ /* 0x040fea00078e00ff */
[----:B------:R-:W-:Y:S04]  /*3e00*/  @!P0 SHF.R.U32.HI R10, RZ, R5, R10 ;  /* 0x00000005ff0a8219 */ /* 0x000fe8000001160a */
[----:B------:R-:W-:Y:S01]  /*3e10*/  @!P0 SEL R0, R3, R10, !P2 ;  /* 0x0000000a03008207 */ /* 0x000fe20005000000 */
[----:B------:R-:W-:Y:S03]  /*3e20*/  IMAD.MOV R10, RZ, RZ, -R3 ;  /* 0x000000ffff0a7224 */ /* 0x000fe600078e0a03 */
[----:B------:R-:W-:Y:S01]  /*3e30*/  @!P0 IADD3 R15, PT, PT, R15, -R0, RZ ;  /* 0x800000000f0f8210 */ /* 0x000fe20007ffe0ff */
[----:B------:R-:W-:Y:S01]  /*3e40*/  @!P0 IMAD R0, R11, R14, R0 ;  /* 0x0000000e0b008224 */ /* 0x000fe200078e0200 */
[----:B------:R-:W-:Y:S01]  /*3e50*/  IADD3 R11, PT, PT, -R9, RZ, RZ ;  /* 0x000000ff090b7210 */ /* 0x000fe20007ffe1ff */
[----:B------:R-:W-:Y:S02]  /*3e60*/  IMAD R13, R2, R10, R13 ;  /* 0x0000000a020d7224 */ /* 0x000fe400078e020d */
[----:B------:R-:W-:Y:S02]  /*3e70*/  @!P0 IMAD R9, R15, R40, R3 ;  /* 0x000000280f098224 */ /* 0x000fe400078e0203 */
[----:B------:R-:W-:Y:S02]  /*3e80*/  @!P0 IMAD.MOV.U32 R3, RZ, RZ, R0 ;  /* 0x000000ffff038224 */ /* 0x000fe400078e0000 */
[----:B------:R-:W-:Y:S02]  /*3e90*/  IMAD R8, R6, R11, R8 ;  /* 0x0000000b06087224 */ /* 0x000fe400078e0208 */
[----:B------:R-:W-:Y:S02]  /*3ea0*/  IMAD R13, R3, R2, R13 ;  /* 0x00000002030d7224 */ /* 0x000fe400078e020d */
[----:B------:R-:W-:Y:S02]  /*3eb0*/  IMAD R8, R9, R6, R8 ;  /* 0x0000000609087224 */ /* 0x000fe400078e0208 */
.L_x_70:
[----:B------:R-:W-:Y:S05]  /*3ec0*/  BRA.U UP1, `(.L_x_71) ;  /* 0x0000000101107547 */ /* 0x000fea000b800000 */
[----:B------:R-:W-:Y:S04]  /*3ed0*/  MOV R0, UR13 ;  /* 0x0000000d00007c02 */ /* 0x000fe80008000f00 */
[----:B------:R-:W-:Y:S04]  /*3ee0*/  SHF.L.U32 R3, R0, 0x1f, RZ ;  /* 0x0000001f00037819 */ /* 0x000fe800000006ff */
[----:B------:R-:W1:Y:S02]  /*3ef0*/  SYNCS.PHASECHK.TRANS64.TRYWAIT P0, [UR6+0x68], R3 ;  /* 0x00006803ff0075a7 */ /* 0x000e640008001106 */
[----:B-1----:R-:W-:Y:S05]  /*3f00*/  @!P0 BRA `(.L_x_72) ;  /* 0x00000028006c8947 */ /* 0x002fea0003800000 */
.L_x_71:
[----:B------:R-:W-:Y:S05]  /*3f10*/  BRA.U !UP3, `(.L_x_73) ;  /* 0x000000010b347547 */ /* 0x000fea000b800000 */
[----:B------:R-:W-:Y:S01]  /*3f20*/  UPLOP3.LUT UP0, UPT, UPT, UPT, UP2, 0x80, 0x8 ;  /* 0x000000000008789c */ /* 0x000fe20003f0f020 */
[----:B-1----:R-:W-:Y:S02]  /*3f30*/  HFMA2 R0, -RZ, RZ, 0, 5.9604644775390625e-08 ;  /* 0x00000001ff007431 */ /* 0x002fe400000001ff */
[----:B------:R-:W-:Y:S03]  /*3f40*/  IMAD.MOV.U32 R98, RZ, RZ, 0x1 ;  /* 0x00000001ff627424 */ /* 0x000fe600078e00ff */
[----:B------:R-:W-:Y:S05]  /*3f50*/  PLOP3.LUT P0, PT, PT, PT, UP0, 0x80, 0x8 ;  /* 0x000000000008781c */ /* 0x000fea0003f0f008 */
[----:B------:R-:W1:Y:S01]  /*3f60*/  @UP0 LDCU.64 UR8, c[0x0][0x888] ;  /* 0x00011100ff0807ac */ /* 0x000e620008000a00 */
[----:B------:R-:W-:Y:S07]  /*3f70*/  @UP0 UIMAD UR7, UR36, UR4, URZ ;  /* 0x00000004240702a4 */ /* 0x000fee000f8e02ff */
[----:B------:R-:W-:Y:S01]  /*3f80*/  @!P0 PRMT R98, R0, 0x7610, R98 ;  /* 0x0000761000628816 */ /* 0x000fe20000000062 */
[----:B-1----:R-:W-:Y:S03]  /*3f90*/  @UP0 UIMAD.WIDE UR8, UR7, 0x4, UR8 ;  /* 0x00000004070808a5 */ /* 0x002fe6000f8e0208 */
[----:B------:R-:W1:Y:S03]  /*3fa0*/  @!UP0 LDCU UR7, c[0x0][0x880] ;  /* 0x00011000ff0787ac */ /* 0x000e660008000800 */
[----:B------:R-:W-:Y:S01]  /*3fb0*/  IMAD.U32 R10, RZ, RZ, UR8 ;  /* 0x00000008ff0a7e24 */ /* 0x000fe2000f8e00ff */
[----:B------:R-:W-:Y:S05]  /*3fc0*/  MOV R11, UR9 ;  /* 0x00000009000b7c02 */ /* 0x000fea0008000f00 */
[----:B-----5:R3:W5:Y:S02]  /*3fd0*/  @P0 LDG.E R48, desc[UR40][R10.64] ;  /* 0x000000280a300981 */ /* 0x020764000c1e1900 */
[----:B-1-3--:R-:W-:Y:S07]  /*3fe0*/  @!P0 IMAD.U32 R48, RZ, RZ, UR7 ;  /* 0x00000007ff308e24 */ /* 0x00afee000f8e00ff */
.L_x_73:
[----:B-----5:R-:W-:Y:S01]  /*3ff0*/  @!P4 ISETP.EQ.AND P5, PT, R48, RZ, PT ;  /* 0x000000ff3000c20c */ /* 0x020fe20003fa2270 */
[----:B------:R-:W-:Y:S01]  /*4000*/  @!UPT UIADD3 URZ, UPT, UPT, URZ, URZ, URZ ;  /* 0x000000fffffff290 */ /* 0x000fe2000fffe0ff */
[----:B------:R-:W-:Y:S11]  /*4010*/  @!P4 BRA `(.L_x_74) ;  /* 0x000000000014c947 */ /* 0x000ff60003800000 */
[----:B------:R-:W-:Y:S02]  /*4020*/  LOP3.LUT P0, RZ, R98, 0xff, RZ, 0xc0, !PT ;  /* 0x000000ff62ff7812 */ /* 0x000fe4000780c0ff */
[----:B------:R-:W-:Y:S04]  /*4030*/  PLOP3.LUT P5, PT, PT, PT, UP0, 0x80, 0x8 ;  /* 0x000000000008781c */ /* 0x000fe80003faf008 */
[----:B------:R-:W-:Y:S07]  /*4040*/  PLOP3.LUT P5, PT, P5, PT, PT, 0x8, 0x80 ;  /* 0x000000000080781c */ /* 0x000fee0002fae170 */
[----:B------:R-:W-:Y:S11]  /*4050*/  @P0 ISETP.EQ.AND P5, PT, R48, RZ, PT ;  /* 0x000000ff3000020c */ /* 0x000ff60003fa2270 */
[----:B------:R-:W-:Y:S02]  /*4060*/  @!UPT UIADD3 URZ, UPT, UPT, URZ, URZ, URZ ;  /* 0x000000fffffff290 */ /* 0x000fe4000fffe0ff */
.L_x_74:
[----:B------:R-:W3:Y:S01]  /*4070*/  SYNCS.PHASECHK.TRANS64.TRYWAIT P4, [UR6+0x58], R26 ;  /* 0x0000581aff0075a7 */ /* 0x000ee20008081106 */
[----:B------:R-:W-:Y:S01]  /*4080*/  @P3 SHF.R.U32.HI R27, RZ, 0x10, R21 ;  /* 0x00000010ff1b3819 */ /* 0x000fe20000011615 */
[----:B------:R-:W-:Y:S01]  /*4090*/  VIADD R29, R29, 0x1 ;  /* 0x000000011d1d7836 */ /* 0x000fe20000000000 */
[----:B------:R-:W5:Y:S08]  /*40a0*/  LDC.64 R14, c[0x0][0xb10] ;  /* 0x0002c400ff0e7b82 */ /* 0x000f700000000a00 */
[----:B------:R-:W2:Y:S08]  /*40b0*/  LDC.64 R10, c[0x0][0xb18] ;  /* 0x0002c600ff0a7b82 */ /* 0x000eb00000000a00 */
[----:B-1----:R-:W1:Y:S08]  /*40c0*/  @!P1 LDC R0, c[0x0][0xb20] ;  /* 0x0002c800ff009b82 */ /* 0x002e700000000800 */
[----:B------:R-:W4:Y:S01]  /*40d0*/  @!P1 LDC R3, c[0x0][0xb0c] ;  /* 0x0002c300ff039b82 */ /* 0x000f220000000800 */
[----:B-----5:R-:W-:Y:S05]  /*40e0*/  @!P1 IMAD.HI.U32 R14, R13, R14, RZ ;  /* 0x0000000e0d0e9227 */ /* 0x020fea00078e00ff */
[----:B------:R-:W-:Y:S01]  /*40f0*/  @!P1 SHF.R.U32.HI R14, RZ, R15, R14 ;  /* 0x0000000fff0e9219 */ /* 0x000fe2000001160e */
[----:B--2---:R-:W-:Y:S01]  /*4100*/  @!P1 IMAD.HI.U32 R11, R8, R11, RZ ;  /* 0x0000000b080b9227 */ /* 0x004fe200078e00ff */
[----:B------:R-:W-:Y:S04]  /*4110*/  @!P1 ISETP.NE.AND P0, PT, R10, 0x1, PT ;  /* 0x000000010a00980c */ /* 0x000fe80003f05270 */
[----:B-1----:R-:W-:Y:S02]  /*4120*/  @!P1 SHF.R.U32.HI R9, RZ, R0, R11 ;  /* 0x00000000ff099219 */ /* 0x002fe4000001160b */
[----:B----4-:R-:W-:Y:S02]  /*4130*/  @!P1 ISETP.NE.AND P2, PT, R3, 0x1, PT ;  /* 0x000000010300980c */ /* 0x010fe40003f45270 */
[----:B------:R-:W-:Y:S02]  /*4140*/  @!P1 SEL R9, R8, R9, !P0 ;  /* 0x0000000908099207 */ /* 0x000fe40004000000 */
[----:B------:R-:W-:Y:S02]  /*4150*/  ELECT P0, URZ, PT ;  /* 0x0000000000ff782f */ /* 0x000fe40003800000 */
[----:B------:R-:W-:Y:S05]  /*4160*/  @!P1 SEL R14, R13, R14, !P2 ;  /* 0x0000000e0d0e9207 */ /* 0x000fea0005000000 */
[----:B------:R-:W-:Y:S02]  /*4170*/  @!P1 IMAD.IADD R0, R9, 0x1, -R14 ;  /* 0x0000000109009824 */ /* 0x000fe400078e0a0e */
[----:B------:R-:W-:Y:S02]  /*4180*/  @!P1 IMAD.IADD R9, R14, 0x1, -R9 ;  /* 0x000000010e099824 */ /* 0x000fe400078e0a09 */
[----:B------:R-:W-:Y:S02]  /*4190*/  @!P1 IMAD R13, R0, R3, R13 ;  /* 0x00000003000d9224 */ /* 0x000fe400078e020d */
[----:B------:R-:W-:Y:S01]  /*41a0*/  @!P1 IMAD R8, R9, R10, R8 ;  /* 0x0000000a09089224 */ /* 0x000fe200078e0208 */
[----:B---3--:R-:W-:Y:S06]  /*41b0*/  @!P4 BRA `(.L_x_75) ;  /* 0x0000002400d8c947 */ /* 0x008fec0003800000 */
.L_x_128:
[----:B------:R-:W-:Y:S01]  /*41c0*/  PLOP3.LUT P5, PT, P5, P0, PT, 0xf2, 0x2f ;  /* 0x00000000002f781c */ /* 0x000fe20002fa1e72 */
[----:B------:R-:W-:Y:S01]  /*41d0*/  UMOV UR14, 0x0 ;  /* 0x00000000000e7882 */ /* 0x000fe20000000000 */
[----:B------:R-:W-:Y:S01]  /*41e0*/  LOP3.LUT R30, R30, 0x1, RZ, 0x3c, !PT ;  /* 0x000000011e1e7812 */ /* 0x000fe200078e3cff */
[----:B------:R-:W-:Y:S01]  /*41f0*/  UMOV UR15, 0x10000000 ;  /* 0x10000000000f7882 */ /* 0x000fe20000000000 */
[----:B------:R-:W-:Y:S01]  /*4200*/  UMOV UR12, UR36 ;  /* 0x00000024000c7c82 */ /* 0x000fe20008000000 */
[----:B------:R-:W-:Y:S08]  /*4210*/  @P3 R2UR UR36, R27 ;  /* 0x000000001b2432ca */ /* 0x000ff000000e0000 */
[----:B-1----:R-:W-:Y:S01]  /*4220*/  @!P5 IADD3 R3, P0, PT, R32, 0x580, RZ ;  /* 0x000005802003d810 */ /* 0x002fe20007f1e0ff */
[----:B------:R-:W-:Y:S01]  /*4230*/  @!P5 IMAD.SHL.U32 R97, R97, 0x40, RZ ;  /* 0x000000406161d824 */ /* 0x000fe200078e00ff */
[----:B------:R-:W-:Y:S01]  /*4240*/  VOTEU.ALL UP1, P5 ;  /* 0x0000000000ff7886 */ /* 0x000fe20002820000 */
[----:B------:R-:W-:Y:S01]  /*4250*/  @!P5 IMAD.SHL.U32 R99, R99, 0x40, RZ ;  /* 0x000000406363d824 */ /* 0x000fe200078e00ff */
[----:B------:R-:W-:Y:S01]  /*4260*/  @!P5 R2UR UR8, R3 ;  /* 0x000000000308d2ca */ /* 0x000fe200000e0000 */
[----:B------:R-:W-:Y:S01]  /*4270*/  @!P5 IMAD.X R0, RZ, RZ, R33, P0 ;  /* 0x000000ffff00d224 */ /* 0x000fe200000e0621 */
[----:B------:R-:W-:Y:S01]  /*4280*/  @!P5 R2UR UR10, R97 ;  /* 0x00000000610ad2ca */ /* 0x000fe200000e0000 */
[----:B------:R-:W-:Y:S01]  /*4290*/  @!UP1 UIADD3 UR9, UPT, UPT, UR6, 0x50, URZ ;  /* 0x0000005006099890 */ /* 0x000fe2000fffe0ff */
[----:B------:R-:W-:Y:S01]  /*42a0*/  @!P5 R2UR UR11, R99 ;  /* 0x00000000630bd2ca */ /* 0x000fe200000e0000 */
[----:B------:R-:W-:Y:S01]  /*42b0*/  IMAD.IADD R97, R8, 0x1, R81 ;  /* 0x0000000108617824 */ /* 0x000fe200078e0251 */
[----:B------:R-:W-:Y:S01]  /*42c0*/  @!P5 R2UR UR7, R0 ;  /* 0x000000000007d2ca */ /* 0x000fe200000e0000 */
[----:B------:R-:W-:Y:S01]  /*42d0*/  IMAD.IADD R99, R13, 0x1, R96 ;  /* 0x000000010d637824 */ /* 0x000fe200078e0260 */
[C---:B------:R-:W-:Y:S04]  /*42e0*/  ISETP.NE.AND P0, PT, R29.reuse, 0x2, PT ;  /* 0x000000021d00780c */ /* 0x040fe80003f05270 */
[----:B------:R-:W-:Y:S01]  /*42f0*/  SEL R3, RZ, 0x1, P0 ;  /* 0x00000001ff037807 */ /* 0x000fe20000000000 */
[----:B------:R-:W-:Y:S01]  /*4300*/  IMAD.U32 R10, RZ, RZ, UR8 ;  /* 0x00000008ff0a7e24 */ /* 0x000fe2000f8e00ff */
[----:B------:R-:W-:Y:S01]  /*4310*/  @!UP1 UIADD3 UR8, UPT, UPT, UR6, 0x200, URZ ;  /* 0x0000020006089890 */ /* 0x000fe2000fffe0ff */
[----:B------:R-:W-:Y:S01]  /*4320*/  SEL R29, R29, RZ, P0 ;  /* 0x000000ff1d1d7207 */ /* 0x000fe20000000000 */
[----:B------:R-:W-:Y:S01]  /*4330*/  VOTEU.ALL UP1, P5 ;  /* 0x0000000000ff7886 */ /* 0x000fe20002820000 */
[----:B------:R-:W-:Y:S02]  /*4340*/  LOP3.LUT R28, R28, R3, RZ, 0x3c, !PT ;  /* 0x000000031c1c7212 */ /* 0x000fe400078e3cff */
[----:B------:R-:W-:Y:S01]  /*4350*/  IMAD.U32 R11, RZ, RZ, UR7 ;  /* 0x00000007ff0b7e24 */ /* 0x000fe2000f8e00ff */
[----:B------:R-:W-:Y:S04]  /*4360*/  @!P5 R2UR UR16, R10 ;  /* 0x000000000a10d2ca */ /* 0x000fe800000e0000 */
[----:B------:R-:W-:Y:S11]  /*4370*/  @!P5 R2UR UR17, R11 ;  /* 0x000000000b11d2ca */ /* 0x000ff600000e0000 */
[----:B------:R-:W-:Y:S02]  /*4380*/  @!UPT UIADD3 URZ, UPT, UPT, URZ, URZ, URZ ;  /* 0x000000fffffff290 */ /* 0x000fe4000fffe0ff */
[----:B------:R3:W-:Y:S01]  /*4390*/  @!UP1 UTMALDG.3D [UR8], [UR16], desc[UR14] ;  /* 0x00000e08100095b4 */ /* 0x0007e20008011000 */
[----:B------:R3:W-:Y:S01]  /*43a0*/  @!P5 SYNCS.ARRIVE.TRANS64.RED.A0TR RZ, [UR6+0x50], R25 ;  /* 0x00005019ffffd9a7 */ /* 0x0007e20008300406 */
[----:B------:R-:W-:Y:S01]  /*43b0*/  UPLOP3.LUT UP1, UPT, UPT, UPT, UPT, 0x80, 0x8 ;  /* 0x000000000008789c */ /* 0x000fe20003f2f070 */
[----:B------:R-:W-:Y:S01]  /*43c0*/  SYNCS.ARRIVE.TRANS64.RED.A1T0 RZ, [UR37], RZ ;  /* 0x000000ffffff79a7 */ /* 0x000fe20008100425 */
[----:B------:R-:W-:Y:S09]  /*43d0*/  @P3 BRA `(.L_x_76) ;  /* 0xfffffff400b43947 */ /* 0x000ff2000383ffff */
[----:B------:R-:W-:Y:S07]  /*43e0*/  MOV R0, UR6 ;  /* 0x0000000600007c02 */ /* 0x000fee0008000f00 */
.L_x_77:
[----:B-1----:R-:W-:-:S04]  /*43f0*/  SHF.L.U32 R3, R30, 0x1f, RZ ;  /* 0x0000001f1e037819 */ /* 0x002fc800000006ff */
[----:B------:R1:W2:Y:S03]  /*4400*/  SYNCS.PHASECHK.TRANS64.TRYWAIT P0, [R0+URZ+0x58], R3 ;  /* 0x00005803000075a7 */ /* 0x0002a600080011ff */
[----:B--2---:R-:W-:Y:S05]  /*4410*/  @!P0 NANOSLEEP.SYNCS 0x989680 ;  /* 0x009896800000895d */ /* 0x004fea0003900000 */
[----:B------:R-:W2:Y:S02]  /*4420*/  @!P0 SYNCS.PHASECHK.TRANS64 P0, [R0+URZ+0x58], R3 ;  /* 0x00005803000085a7 */ /* 0x000ea400080010ff */
[----:B--23--:R-:W-:Y:S05]  /*4430*/  @P0 EXIT ;  /* 0x000000000000094d */ /* 0x00cfea0003800000 */
[----:B------:R-:W-:Y:S05]  /*4440*/  BRA `(.L_x_77) ;  /* 0xfffffffc00e87947 */ /* 0x000fea000383ffff */
.L_x_68:
[----:B------:R-:W-:-:S06]  /*4450*/  UISETP.GE.AND UP1, UPT, UR8, 0x4, UPT ;  /* 0x000000040800788c */ /* 0x000fcc000bf26270 */
[----:B------:R-:W-:-:S13]  /*4460*/  PLOP3.LUT P0, PT, PT, PT, UP1, 0x80, 0x8 ;  /* 0x000000000008781c */ /* 0x000fda0003f0f018 */
[----:B------:R-:W-:Y:S05]  /*4470*/  @!P0 EXIT ;  /* 0x000000000000894d */ /* 0x000fea0003800000 */
[----:B------:R-:W-:Y:S01]  /*4480*/  BAR.SYNC.DEFER_BLOCKING 0x6, 0xa0 ;  /* 0x0182800000007b1d */ /* 0x000fe20000010000 */
[C---:B------:R-:W-:Y:S02]  /*4490*/  IMAD.SHL.U32 R5, R103.reuse, 0x40, RZ ;  /* 0x0000004067057824 */ /* 0x040fe400078e00ff */
[----:B------:R-:W-:Y:S02]  /*44a0*/  HFMA2 R113, -RZ, RZ, 0, 0 ;  /* 0x00000000ff717431 */ /* 0x000fe400000001ff */
[C---:B------:R-:W-:Y:S01]  /*44b0*/  IMAD.SHL.U32 R0, R103.reuse, 0x20, RZ ;  /* 0x0000002067007824 */ /* 0x040fe200078e00ff */
[----:B------:R-:W-:Y:S01]  /*44c0*/  CS2R R108, SRZ ;  /* 0x00000000006c7805 */ /* 0x000fe2000001ff00 */
[----:B------:R-:W-:Y:S01]  /*44d0*/  IMAD.SHL.U32 R105, R103, 0x8, RZ ;  /* 0x0000000867697824 */ /* 0x000fe200078e00ff */
[----:B------:R-:W-:Y:S01]  /*44e0*/  UMOV UR43, 0x400 ;  /* 0x00000400002b7882 */ /* 0x000fe20000000000 */
[----:B------:R-:W-:Y:S01]  /*44f0*/  LOP3.LUT R2, R5, 0x180, RZ, 0xc0, !PT ;  /* 0x0000018005027812 */ /* 0x000fe200078ec0ff */
[----:B------:R-:W-:Y:S01]  /*4500*/  ULEA UR43, UR37, UR43, 0x18 ;  /* 0x0000002b252b7291 */ /* 0x000fe2000f8ec0ff */
[----:B------:R-:W1:Y:S01]  /*4510*/  LDC R101, c[0x0][0x370] ;  /* 0x0000dc00ff657b82 */ /* 0x000e620000000800 */
[----:B------:R-:W-:Y:S01]  /*4520*/  LOP3.LUT R0, R0, 0xc00, RZ, 0xc0, !PT ;  /* 0x00000c0000007812 */ /* 0x000fe200078ec0ff */
[C---:B------:R-:W-:Y:S01]  /*4530*/  IMAD.U32 R46, R103.reuse, 0x10000, RZ ;  /* 0x00010000672e7824 */ /* 0x040fe200078e00ff */
[----:B------:R-:W-:Y:S01]  /*4540*/  LOP3.LUT R105, R2, 0x30, R105, 0xf8, !PT ;  /* 0x0000003002697812 */ /* 0x000fe200078ef869 */
[C---:B------:R-:W-:Y:S01]  /*4550*/  IMAD.SHL.U32 R2, R103.reuse, 0x2, RZ ;  /* 0x0000000267027824 */ /* 0x040fe200078e00ff */
[--C-:B------:R-:W-:Y:S01]  /*4560*/  LOP3.LUT R0, R0, 0x40, R5.reuse, 0xf8, !PT ;  /* 0x0000004000007812 */ /* 0x100fe200078ef805 */
[----:B------:R-:W-:Y:S01]  /*4570*/  IMAD.SHL.U32 R104, R103, 0x10, RZ ;  /* 0x0000001067687824 */ /* 0x000fe200078e00ff */
[----:B------:R-:W-:Y:S01]  /*4580*/  UIADD3 UR4, UPT, UPT, UR43, 0x1200, URZ ;  /* 0x000012002b047890 */ /* 0x000fe2000fffe0ff */
[----:B------:R-:W2:Y:S01]  /*4590*/  LDC R42, c[0x0][0xb0c] ;  /* 0x0002c300ff2a7b82 */ /* 0x000ea20000000800 */
[----:B------:R-:W-:Y:S01]  /*45a0*/  LOP3.LUT R105, R105, 0x20, R2, 0x78, !PT ;  /* 0x0000002069697812 */ /* 0x000fe200078e7802 */
[----:B------:R-:W-:Y:S01]  /*45b0*/  IMAD.MOV.U32 R44, RZ, RZ, RZ ;  /* 0x000000ffff2c7224 */ /* 0x000fe200078e00ff */
[----:B------:R-:W-:Y:S01]  /*45c0*/  LOP3.LUT R0, R0, 0x200, R5, 0xf8, !PT ;  /* 0x0000020000007812 */ /* 0x000fe200078ef805 */
[----:B------:R-:W-:Y:S01]  /*45d0*/  IMAD.MOV.U32 R110, RZ, RZ, RZ ;  /* 0x000000ffff6e7224 */ /* 0x000fe200078e00ff */
[----:B------:R-:W-:Y:S01]  /*45e0*/  LOP3.LUT R46, R46, 0x600000, RZ, 0xc0, !PT ;  /* 0x006000002e2e7812 */ /* 0x000fe200078ec0ff */
[----:B------:R-:W-:Y:S01]  /*45f0*/  IMAD.U32 R111, RZ, RZ, UR4 ;  /* 0x00000004ff6f7e24 */ /* 0x000fe2000f8e00ff */
[----:B------:R-:W4:Y:S01]  /*4600*/  LDS R3, [UR43+0x120] ;  /* 0x0001202bff037984 */ /* 0x000f220008000800 */
[----:B------:R-:W1:Y:S01]  /*4610*/  LDC R100, c[0x0][0xb20] ;  /* 0x0002c800ff647b82 */ /* 0x000e620000000800 */
[----:B------:R-:W-:Y:S01]  /*4620*/  LOP3.LUT R105, R0, R105, RZ, 0xfc, !PT ;  /* 0x0000006900697212 */ /* 0x000fe200078efcff */
[----:B------:R-:W1:Y:S01]  /*4630*/  LDCU.64 UR46, c[0x0][0x348] ;  /* 0x00006900ff2e77ac */ /* 0x000e620008000a00 */
[----:B------:R-:W-:-:S02]  /*4640*/  LOP3.LUT R104, R104, 0x20, RZ, 0xc0, !PT ;  /* 0x0000002068687812 */ /* 0x000fc400078ec0ff */
[----:B------:R-:W-:Y:S01]  /*4650*/  IADD3 R5, PT, PT, R105, UR43, RZ ;  /* 0x0000002b69057c10 */ /* 0x000fe2000fffe0ff */
[----:B------:R-:W1:Y:S02]  /*4660*/  LDCU.64 UR38, c[0x0][0x888] ;  /* 0x00011100ff2677ac */ /* 0x000e640008000a00 */
[----:B------:R-:W1:Y:S01]  /*4670*/  LDC R41, c[0x0][0xb30] ;  /* 0x0002cc00ff297b82 */ /* 0x000e620000000800 */
[----:B------:R-:W-:Y:S01]  /*4680*/  IADD3 R104, PT, PT, -R104, 0x200, R5 ;  /* 0x0000020068687810 */ /* 0x000fe20007ffe105 */
[----:B------:R-:W-:-:S06]  /*4690*/  UIADD3 UR42, UPT, UPT, UR43, 0x200, URZ ;  /* 0x000002002b2a7890 */ /* 0x000fcc000fffe0ff */
[----:B------:R-:W1:Y:S08]  /*46a0*/  LDC.64 R90, c[0x0][0xb10] ;  /* 0x0002c400ff5a7b82 */ /* 0x000e700000000a00 */
[----:B------:R-:W1:Y:S08]  /*46b0*/  LDC.64 R38, c[0x0][0xb18] ;  /* 0x0002c600ff267b82 */ /* 0x000e700000000a00 */
[----:B------:R-:W1:Y:S01]  /*46c0*/  LDC.64 R86, c[0x0][0x888] ;  /* 0x00022200ff567b82 */ /* 0x000e620000000a00 */
[----:B----4-:R-:W-:-:S07]  /*46d0*/  IMAD.IADD R46, R3, 0x1, R46 ;  /* 0x00000001032e7824 */ /* 0x010fce00078e022e */
[----:B------:R-:W4:Y:S08]  /*46e0*/  LDC.64 R36, c[0x0][0xb28] ;  /* 0x0002ca00ff247b82 */ /* 0x000f300000000a00 */
[----:B------:R-:W1:Y:S08]  /*46f0*/  LDC.64 R88, c[0x0][0x890] ;  /* 0x00022400ff587b82 */ /* 0x000e700000000a00 */
[----:B------:R-:W1:Y:S08]  /*4700*/  LDC.64 R84, c[0x0][0x8b0] ;  /* 0x00022c00ff547b82 */ /* 0x000e700000000a00 */
[----:B------:R-:W1:Y:S08]  /*4710*/  LDC.64 R82, c[0x0][0x8a8] ;  /* 0x00022a00ff527b82 */ /* 0x000e700000000a00 */
[----:B--2---:R-:W1:Y:S02]  /*4720*/  LDC R102, c[0x0][0x374] ;  /* 0x0000dd00ff667b82 */ /* 0x004e640000000800 */
.L_x_95:
[----:B------:R-:W-:Y:S02]  /*4730*/  LEA R0, R113, UR43, 0x3 ;  /* 0x0000002b71007c11 */ /* 0x000fe4000f8e18ff */
[----:B------:R-:W-:Y:S02]  /*4740*/  SHF.L.U32 R3, R109, 0x1f, RZ ;  /* 0x0000001f6d037819 */ /* 0x000fe400000006ff */
[----:B------:R-:W-:Y:S02]  /*4750*/  LEA R16, R113, UR43, 0x4 ;  /* 0x0000002b71107c11 */ /* 0x000fe4000f8e20ff */
[----:B--2---:R-:W2:Y:S02]  /*4760*/  SYNCS.PHASECHK.TRANS64.TRYWAIT P0, [R0+URZ+0x70], R3 ;  /* 0x00007003000075a7 */ /* 0x004ea400080011ff */
[----:B-12---:R-:W-:Y:S05]  /*4770*/  @!P0 BRA `(.L_x_78) ;  /* 0x0000002000808947 */ /* 0x006fea0003800000 */
.L_x_129:
[----:B------:R-:W4:Y:S01]  /*4780*/  LDC.64 R12, c[0x0][0xb10] ;  /* 0x0002c400ff0c7b82 */ /* 0x000f220000000a00 */
[----:B------:R-:W4:Y:S01]  /*4790*/  LDS.128 R16, [R16+0x100] ;  /* 0x0001000010107984 */ /* 0x000f220000000c00 */
[----:B-1----:R-:W-:Y:S01]  /*47a0*/  ISETP.NE.AND P1, PT, R41, 0x1, PT ;  /* 0x000000012900780c */ /* 0x002fe20003f25270 */
[----:B--2---:R-:W-:Y:S01]  /*47b0*/  VIADD R0, R0, 0x80 ;  /* 0x0000008000007836 */ /* 0x004fe20000000000 */
[----:B---3--:R-:W-:Y:S04]  /*47c0*/  ISETP.GE.AND P0, PT, R40, 0x1, PT ;  /* 0x000000012800780c */ /* 0x008fe80003f06270 */
[----:B------:R-:W1:Y:S01]  /*47d0*/  LDC.64 R10, c[0x0][0xb18] ;  /* 0x0002c600ff0a7b82 */ /* 0x000e620000000a00 */
[----:B------:R-:W-:Y:S01]  /*47e0*/  PRMT R0, RZ, 0x654, R0 ;  /* 0x00000654ff007816 */ /* 0x000fe20000000000 */
[----:B------:R-:W-:Y:S01]  /*47f0*/  @!PT LDS RZ, [RZ] ;  /* 0x00000000fffff984 */ /* 0x000fe20000000800 */
[----:B------:R-:W-:Y:S01]  /*4800*/  @!PT LDS RZ, [RZ] ;  /* 0x00000000fffff984 */ /* 0x000fe20000000800 */
[----:B------:R-:W-:Y:S01]  /*4810*/  @!PT LDS RZ, [RZ] ;  /* 0x00000000fffff984 */ /* 0x000fe20000000800 */
[----:B------:R-:W-:Y:S01]  /*4820*/  @!PT LDS RZ, [RZ] ;  /* 0x00000000fffff984 */ /* 0x000fe20000000800 */
[----:B------:R2:W-:Y:S06]  /*4830*/  MEMBAR.ALL.CTA ;  /* 0x0000000000007992 */ /* 0x0005ec0000008000 */
[----:B--2---:R-:W2:Y:S01]  /*4840*/  FENCE.VIEW.ASYNC.S ;  /* 0x00000000000073c6 */ /* 0x004ea20000000000 */
[----:B------:R-:W3:Y:S08]  /*4850*/  @!P1 LDC R14, c[0x0][0xb20] ;  /* 0x0002c800ff0e9b82 */ /* 0x000ef00000000800 */
[----:B------:R-:W1:Y:S01]  /*4860*/  @!P1 LDC R9, c[0x0][0xb0c] ;  /* 0x0002c300ff099b82 */ /* 0x000e620000000800 */
[----:B--2---:R2:W-:Y:S01]  /*4870*/  SYNCS.ARRIVE.TRANS64.RED.A1T0 RZ, [R0+URZ], RZ ;  /* 0x000000ff00ff79a7 */ /* 0x0045e200081004ff */
[----:B----4-:R-:W-:Y:S04]  /*4880*/  LOP3.LUT P4, RZ, R18, 0x1, RZ, 0xc0, !PT ;  /* 0x0000000112ff7812 */ /* 0x010fe8000788c0ff */
[----:B------:R-:W-:Y:S09]  /*4890*/  P2R R112, PR, RZ, 0x10 ;  /* 0x00000010ff707803 */ /* 0x000ff20000000000 */
[----:B------:R-:W-:Y:S02]  /*48a0*/  @P4 MOV R45, R16 ;  /* 0x00000010002d4202 */ /* 0x000fe40000000f00 */
[----:B------:R-:W-:Y:S01]  /*48b0*/  @P4 LOP3.LUT R43, R17, 0xffff, RZ, 0xc0, !PT ;  /* 0x0000ffff112b4812 */ /* 0x000fe200078ec0ff */
[----:B--2---:R-:W-:Y:S06]  /*48c0*/  @!P0 BRA `(.L_x_79) ;  /* 0x0000000000a48947 */ /* 0x004fec0003800000 */
[----:B------:R-:W-:Y:S01]  /*48d0*/  IMAD.HI.U32 R21, R102, R39, RZ ;  /* 0x0000002766157227 */ /* 0x000fe200078e00ff */
[----:B------:R-:W-:Y:S02]  /*48e0*/  ISETP.NE.AND P0, PT, R38, 0x1, PT ;  /* 0x000000012600780c */ /* 0x000fe40003f05270 */
[----:B------:R-:W-:Y:S01]  /*48f0*/  ISETP.NE.AND P2, PT, R40, 0x1, PT ;  /* 0x000000012800780c */ /* 0x000fe20003f45270 */
[----:B------:R-:W-:Y:S01]  /*4900*/  IMAD.HI.U32 R20, R101, R90, RZ ;  /* 0x0000005a65147227 */ /* 0x000fe200078e00ff */
[----:B------:R-:W-:Y:S02]  /*4910*/  SHF.R.U32.HI R21, RZ, R100, R21 ;  /* 0x00000064ff157219 */ /* 0x000fe40000011615 */
[----:B------:R-:W-:Y:S01]  /*4920*/  ISETP.NE.AND P3, PT, R42, 0x1, PT ;  /* 0x000000012a00780c */ /* 0x000fe20003f65270 */
[----:B------:R-:W-:Y:S01]  /*4930*/  IMAD.HI.U32 R24, R45, R90, RZ ;  /* 0x0000005a2d187227 */ /* 0x000fe200078e00ff */
[----:B------:R-:W-:Y:S02]  /*4940*/  SHF.R.U32.HI R20, RZ, R91, R20 ;  /* 0x0000005bff147219 */ /* 0x000fe40000011614 */
[----:B------:R-:W-:Y:S01]  /*4950*/  SEL R3, R102, R21, !P0 ;  /* 0x0000001566037207 */ /* 0x000fe20004000000 */
[----:B------:R-:W-:Y:S01]  /*4960*/  IMAD.HI.U32 R21, R43, R39, RZ ;  /* 0x000000272b157227 */ /* 0x000fe200078e00ff */
[----:B------:R-:W-:Y:S02]  /*4970*/  SEL R7, R101, R20, !P3 ;  /* 0x0000001465077207 */ /* 0x000fe40005800000 */
[----:B------:R-:W-:Y:S01]  /*4980*/  SHF.R.U32.HI R24, RZ, R91, R24 ;  /* 0x0000005bff187219 */ /* 0x000fe20000011618 */
[-C--:B------:R-:W-:Y:S04]  /*4990*/  IMAD.HI.U32 R20, R3, R36.reuse, RZ ;  /* 0x0000002403147227 */ /* 0x080fe800078e00ff */
[----:B------:R-:W-:Y:S01]  /*49a0*/  IMAD.HI.U32 R22, R7, R36, RZ ;  /* 0x0000002407167227 */ /* 0x000fe200078e00ff */
[-C--:B------:R-:W-:Y:S02]  /*49b0*/  @P2 SHF.R.U32.HI R3, RZ, R37.reuse, R20 ;  /* 0x00000025ff032219 */ /* 0x080fe40000011614 */
[----:B------:R-:W-:Y:S02]  /*49c0*/  SHF.R.U32.HI R20, RZ, R100, R21 ;  /* 0x00000064ff147219 */ /* 0x000fe40000011615 */
[----:B------:R-:W-:Y:S01]  /*49d0*/  @P2 SHF.R.U32.HI R7, RZ, R37, R22 ;  /* 0x00000025ff072219 */ /* 0x000fe20000011616 */
[C---:B------:R-:W-:Y:S01]  /*49e0*/  IMAD R2, R40.reuse, R3, RZ ;  /* 0x0000000328027224 */ /* 0x040fe200078e02ff */
[----:B------:R-:W-:Y:S02]  /*49f0*/  SEL R5, R43, R20, !P0 ;  /* 0x000000142b057207 */ /* 0x000fe40004000000 */
[----:B------:R-:W-:Y:S01]  /*4a00*/  SEL R3, R45, R24, !P3 ;  /* 0x000000182d037207 */ /* 0x000fe20005800000 */
[----:B------:R-:W-:Y:S01]  /*4a10*/  IMAD R4, R40, R7, RZ ;  /* 0x0000000728047224 */ /* 0x000fe200078e02ff */
[C---:B------:R-:W-:Y:S01]  /*4a20*/  ISETP.GE.AND P0, PT, R5.reuse, R2, PT ;  /* 0x000000020500720c */ /* 0x040fe20003f06270 */
[----:B------:R-:W-:Y:S03]  /*4a30*/  IMAD.HI.U32 R6, R5, R36, RZ ;  /* 0x0000002405067227 */ /* 0x000fe600078e00ff */
[----:B------:R-:W-:Y:S01]  /*4a40*/  ISETP.GE.OR P0, PT, R3, R4, P0 ;  /* 0x000000040300720c */ /* 0x000fe20000706670 */
[----:B------:R-:W-:Y:S01]  /*4a50*/  IMAD.MOV R4, RZ, RZ, -R3 ;  /* 0x000000ffff047224 */ /* 0x000fe200078e0a03 */
[-C--:B------:R-:W-:Y:S03]  /*4a60*/  SHF.R.U32.HI R6, RZ, R37.reuse, R6 ;  /* 0x00000025ff067219 */ /* 0x080fe60000011606 */
[----:B------:R-:W-:Y:S01]  /*4a70*/  IMAD R45, R42, R4, R45 ;  /* 0x000000042a2d7224 */ /* 0x000fe200078e022d */
[----:B------:R-:W-:Y:S05]  /*4a80*/  SEL R15, R5, R6, !P2 ;  /* 0x00000006050f7207 */ /* 0x000fea0005000000 */
[----:B------:R-:W-:Y:S02]  /*4a90*/  IMAD.MOV R6, RZ, RZ, -R15 ;  /* 0x000000ffff067224 */ /* 0x000fe400078e0a0f */
[C---:B------:R-:W-:Y:S04]  /*4aa0*/  @!P0 IMAD.HI.U32 R2, R3.reuse, R36, RZ ;  /* 0x0000002403028227 */ /* 0x040fe800078e00ff */
[----:B------:R-:W-:Y:S01]  /*4ab0*/  IMAD R6, R40, R6, R5 ;  /* 0x0000000628067224 */ /* 0x000fe200078e0205 */
[----:B------:R-:W-:Y:S04]  /*4ac0*/  @!P0 SHF.R.U32.HI R2, RZ, R37, R2 ;  /* 0x00000025ff028219 */ /* 0x000fe80000011602 */
[----:B------:R-:W-:Y:S02]  /*4ad0*/  @!P0 SEL R0, R3, R2, !P2 ;  /* 0x0000000203008207 */ /* 0x000fe40005000000 */
[----:B------:R-:W-:Y:S02]  /*4ae0*/  IADD3 R2, PT, PT, -R5, RZ, RZ ;  /* 0x000000ff05027210 */ /* 0x000fe40007ffe1ff */
[----:B------:R-:W-:Y:S01]  /*4af0*/  @!P0 IADD3 R8, PT, PT, R15, -R0, RZ ;  /* 0x800000000f088210 */ /* 0x000fe20007ffe0ff */
[----:B------:R-:W-:Y:S02]  /*4b00*/  @!P0 IMAD R0, R7, R6, R0 ;  /* 0x0000000607008224 */ /* 0x000fe400078e0200 */
[----:B------:R-:W-:Y:S02]  /*4b10*/  IMAD R43, R38, R2, R43 ;  /* 0x00000002262b7224 */ /* 0x000fe400078e022b */
[----:B------:R-:W-:Y:S02]  /*4b20*/  @!P0 IMAD R5, R8, R40, R3 ;  /* 0x0000002808058224 */ /* 0x000fe400078e0203 */
[----:B------:R-:W-:Y:S04]  /*4b30*/  @!P0 IMAD.MOV.U32 R3, RZ, RZ, R0 ;  /* 0x000000ffff038224 */ /* 0x000fe800078e0000 */
[----:B------:R-:W-:Y:S02]  /*4b40*/  IMAD R45, R3, R42, R45 ;  /* 0x0000002a032d7224 */ /* 0x000fe400078e022d */
[----:B------:R-:W-:Y:S07]  /*4b50*/  IMAD R43, R5, R38, R43 ;  /* 0x00000026052b7224 */ /* 0x000fee00078e022b */
.L_x_79:
[----:B------:R-:W-:Y:S01]  /*4b60*/  @!P1 IMAD.HI.U32 R0, R45, R12, RZ ;  /* 0x0000000c2d009227 */ /* 0x000fe200078e00ff */
[----:B-1----:R-:W-:Y:S01]  /*4b70*/  @!P1 ISETP.NE.AND P0, PT, R10, 0x1, PT ;  /* 0x000000010a00980c */ /* 0x002fe20003f05270 */
[----:B------:R-:W-:Y:S01]  /*4b80*/  ULOP3.LUT UP0, URZ, UR42, 0x1b0, URZ, 0xc0, !UPT ;  /* 0x000001b02aff7892 */ /* 0x000fe2000f80c0ff */
[----:B------:R-:W-:Y:S01]  /*4b90*/  @!P1 ISETP.NE.AND P2, PT, R9, 0x1, PT ;  /* 0x000000010900980c */ /* 0x000fe20003f45270 */
[----:B------:R-:W-:Y:S01]  /*4ba0*/  @!P1 IMAD.HI.U32 R3, R43, R11, RZ ;  /* 0x0000000b2b039227 */ /* 0x000fe200078e00ff */
[----:B------:R-:W-:Y:S02]  /*4bb0*/  @!P1 SHF.R.U32.HI R0, RZ, R13, R0 ;  /* 0x0000000dff009219 */ /* 0x000fe40000011600 */
[----:B------:R-:W-:Y:S01]  /*4bc0*/  @P4 SHF.R.U32.HI R107, RZ, 0x10, R17 ;  /* 0x00000010ff6b4819 */ /* 0x000fe20000011611 */
[----:B------:R-:W-:Y:S01]  /*4bd0*/  VIADD R113, R113, 0x1 ;  /* 0x0000000171717836 */ /* 0x000fe20000000000 */
[----:B---3--:R-:W-:Y:S02]  /*4be0*/  @!P1 SHF.R.U32.HI R2, RZ, R14, R3 ;  /* 0x0000000eff029219 */ /* 0x008fe40000011603 */
[----:B------:R-:W-:Y:S02]  /*4bf0*/  @!P1 SEL R3, R45, R0, !P2 ;  /* 0x000000002d039207 */ /* 0x000fe40005000000 */
[----:B------:R-:W-:Y:S05]  /*4c00*/  @!P1 SEL R2, R43, R2, !P0 ;  /* 0x000000022b029207 */ /* 0x000fea0004000000 */
[----:B------:R-:W-:Y:S02]  /*4c10*/  @!P1 IMAD.IADD R0, R2, 0x1, -R3 ;  /* 0x0000000102009824 */ /* 0x000fe400078e0a03 */
[----:B------:R-:W-:Y:S02]  /*4c20*/  @!P1 IMAD.IADD R2, R3, 0x1, -R2 ;  /* 0x0000000103029824 */ /* 0x000fe400078e0a02 */
[----:B------:R-:W-:Y:S02]  /*4c30*/  @!P1 IMAD R45, R0, R9, R45 ;  /* 0x00000009002d9224 */ /* 0x000fe400078e022d */
[----:B------:R-:W-:Y:S01]  /*4c40*/  @!P1 IMAD R43, R2, R10, R43 ;  /* 0x0000000a022b9224 */ /* 0x000fe200078e022b */
[----:B------:R-:W-:Y:S06]  /*4c50*/  BRA.U !UP0, `(.L_x_80) ;  /* 0x0000000108407547 */ /* 0x000fec000b800000 */
[----:B------:R-:W1:Y:S01]  /*4c60*/  LDCU.64 UR8, c[0x4][0x80] ;  /* 0x01001000ff0877ac */ /* 0x000e620008000a00 */
[----:B------:R-:W-:Y:S01]  /*4c70*/  MOV R3, 0x0 ;  /* 0x0000000000037802 */ /* 0x000fe20000000f00 */
[----:B------:R-:W-:Y:S02]  /*4c80*/  HFMA2 R12, -RZ, RZ, 0, 5.9604644775390625e-08 ;  /* 0x00000001ff0c7431 */ /* 0x000fe400000001ff */
[----:B------:R-:W-:Y:S02]  /*4c90*/  IMAD.MOV.U32 R8, RZ, RZ, 0x70 ;  /* 0x00000070ff087424 */ /* 0x000fe400078e00ff */
[----:B------:R-:W-:Y:S01]  /*4ca0*/  IMAD.MOV.U32 R13, RZ, RZ, RZ ;  /* 0x000000ffff0d7224 */ /* 0x000fe200078e00ff */
[----:B------:R-:W2:Y:S01]  /*4cb0*/  LDCU.64 UR6, c[0x4][0x88] ;  /* 0x01001100ff0677ac */ /* 0x000ea20008000a00 */
[----:B------:R-:W3:Y:S01]  /*4cc0*/  LDC.64 R2, c[0x4][R3] ;  /* 0x0100000003027b82 */ /* 0x000ee20000000a00 */
[----:B------:R-:W4:Y:S01]  /*4cd0*/  LDCU.64 UR4, c[0x4][0x8] ;  /* 0x01000100ff0477ac */ /* 0x000f220008000a00 */
[----:B-1----:R-:W-:Y:S01]  /*4ce0*/  MOV R5, UR9 ;  /* 0x0000000900057c02 */ /* 0x002fe20008000f00 */
[----:B------:R-:W-:Y:S01]  /*4cf0*/  IMAD.U32 R4, RZ, RZ, UR8 ;  /* 0x00000008ff047e24 */ /* 0x000fe2000f8e00ff */
[----:B--2---:R-:W-:Y:S01]  /*4d00*/  MOV R7, UR7 ;  /* 0x0000000700077c02 */ /* 0x004fe20008000f00 */
[----:B------:R-:W-:Y:S01]  /*4d10*/  IMAD.U32 R6, RZ, RZ, UR6 ;  /* 0x00000006ff067e24 */ /* 0x000fe2000f8e00ff */
[----:B----4-:R-:W-:Y:S01]  /*4d20*/  MOV R11, UR5 ;  /* 0x00000005000b7c02 */ /* 0x010fe20008000f00 */
[----:B------:R-:W-:Y:S02]  /*4d30*/  IMAD.U32 R10, RZ, RZ, UR4 ;  /* 0x00000004ff0a7e24 */ /* 0x000fe4000f8e00ff */
[----:B------:R-:W-:Y:S07]  /*4d40*/  LEPC R20, `(.L_x_80) ;  /* 0x000000001014794e */ /* 0x000fee0000000000 */
[----:B---3-5:R-:W-:Y:S05]  /*4d50*/  CALL.ABS.NOINC R2 ;  /* 0x0000000002007343 */ /* 0x028fea0003c00000 */
.L_x_80:
[----:B------:R-:W-:Y:S01]  /*4d60*/  LOP3.LUT P0, RZ, R111, 0x1b0, RZ, 0xc0, !PT ;  /* 0x000001b06fff7812 */ /* 0x000fe2000780c0ff */
[----:B------:R-:W-:Y:S11]  /*4d70*/  BSSY.RECONVERGENT B6, `(.L_x_81) ;  /* 0x0000013000067945 */ /* 0x000ff60003800200 */
[----:B------:R-:W-:Y:S01]  /*4d80*/  @!UPT UIADD3 URZ, UPT, UPT, URZ, URZ, URZ ;  /* 0x000000fffffff290 */ /* 0x000fe2000fffe0ff */
[----:B------:R-:W-:Y:S05]  /*4d90*/  @!P0 BRA `(.L_x_82) ;  /* 0x0000000000408947 */ /* 0x000fea0003800000 */
        /* <DEDUP_REMOVED lines=16> */
.L_x_82:
[----:B------:R-:W-:Y:S05]  /*4ea0*/  BSYNC.RECONVERGENT B6 ;  /* 0x0000000000067941 */ /* 0x000fea0003800200 */
.L_x_81:
[----:B------:R-:W-:Y:S01]  /*4eb0*/  ISETP.NE.U32.AND P3, PT, R88, RZ, PT ;  /* 0x000000ff5800720c */ /* 0x000fe20003f65070 */
[----:B------:R-:W-:Y:S01]  /*4ec0*/  UISETP.NE.AND UP1, UPT, UR44, URZ, UPT ;  /* 0x000000ff2c00728c */ /* 0x000fe2000bf25270 */
[----:B------:R-:W-:Y:S02]  /*4ed0*/  ISETP.NE.U32.AND P4, PT, R84, RZ, PT ;  /* 0x000000ff5400720c */ /* 0x000fe40003f85070 */
[----:B------:R-:W-:Y:S02]  /*4ee0*/  ISETP.NE.AND.EX P3, PT, R89, RZ, PT, P3 ;  /* 0x000000ff5900720c */ /* 0x000fe40003f65330 */
[----:B------:R-:W-:Y:S02]  /*4ef0*/  PLOP3.LUT P1, PT, PT, PT, PT, 0x8, 0x80 ;  /* 0x000000000080781c */ /* 0x000fe40003f2e170 */
[----:B------:R-:W-:Y:S02]  /*4f00*/  PLOP3.LUT P0, PT, PT, PT, UP1, 0x80, 0x8 ;  /* 0x000000000008781c */ /* 0x000fe40003f0f018 */
[----:B------:R-:W-:Y:S02]  /*4f10*/  ISETP.NE.AND.EX P4, PT, R85, RZ, PT, P4 ;  /* 0x000000ff5500720c */ /* 0x000fe40003f85340 */
[----:B------:R-:W1:Y:S09]  /*4f20*/  @UP1 LDCU.64 UR4, c[0x0][0x888] ;  /* 0x00011100ff0417ac */ /* 0x000e720008000a00 */
[----:B------:R-:W-:Y:S01]  /*4f30*/  @P0 PLOP3.LUT P1, PT, P3, PT, PT, 0x80, 0x8 ;  /* 0x000000000008081c */ /* 0x000fe20001f2f070 */
[----:B-1----:R-:W-:Y:S04]  /*4f40*/  @UP1 UISETP.NE.U32.AND UP0, UPT, UR4, URZ, UPT ;  /* 0x000000ff0400128c */ /* 0x002fe8000bf05070 */
[----:B------:R-:W-:Y:S04]  /*4f50*/  @UP1 UISETP.NE.AND.EX UP0, UPT, UR5, URZ, UPT, UP0 ;  /* 0x000000ff0500128c */ /* 0x000fe8000bf05300 */
[----:B------:R-:W-:Y:S01]  /*4f60*/  @UP1 USEL UR4, URZ, 0xffffffff, UP0 ;  /* 0xffffffffff041887 */ /* 0x000fe20008000000 */
[----:B------:R-:W-:Y:S11]  /*4f70*/  @!P3 BRA `(.L_x_83) ;  /* 0x00000000002cb947 */ /* 0x000ff60003800000 */
[----:B------:R-:W-:Y:S01]  /*4f80*/  ISETP.NE.U32.AND P2, PT, R86, RZ, PT ;  /* 0x000000ff5600720c */ /* 0x000fe20003f45070 */
[----:B------:R-:W-:Y:S03]  /*4f90*/  IMAD.MOV.U32 R98, RZ, RZ, 0x1 ;  /* 0x00000001ff627424 */ /* 0x000fe600078e00ff */
[----:B------:R-:W-:Y:S11]  /*4fa0*/  ISETP.NE.AND.EX P2, PT, R87, RZ, PT, P2 ;  /* 0x000000ff5700720c */ /* 0x000ff60003f45320 */
[----:B------:R-:W-:Y:S02]  /*4fb0*/  @!UPT UIADD3 URZ, UPT, UPT, URZ, URZ, URZ ;  /* 0x000000fffffff290 */ /* 0x000fe4000fffe0ff */
[----:B------:R-:W1:Y:S01]  /*4fc0*/  @P2 LDC.64 R2, c[0x0][0x888] ;  /* 0x00022200ff022b82 */ /* 0x000e620000000a00 */
[----:B------:R-:W-:Y:S04]  /*4fd0*/  @P2 IMAD R0, R88, UR36, RZ ;  /* 0x0000002458002c24 */ /* 0x000fe8000f8e02ff */
[----:B-1----:R-:W-:Y:S04]  /*4fe0*/  @P2 IMAD.WIDE R2, R0, 0x4, R2 ;  /* 0x0000000400022825 */ /* 0x002fe800078e0202 */
[----:B------:R-:W-:Y:S01]  /*4ff0*/  HFMA2 R0, -RZ, RZ, 0, 5.9604644775390625e-08 ;  /* 0x00000001ff007431 */ /* 0x000fe200000001ff */
[----:B-----5:R1:W5:Y:S04]  /*5000*/  @P2 LDG.E R48, desc[UR40][R2.64] ;  /* 0x0000002802302981 */ /* 0x020368000c1e1900 */
[----:B------:R-:W-:Y:S01]  /*5010*/  @!P2 PRMT R98, R0, 0x7610, R98 ;  /* 0x000076100062a816 */ /* 0x000fe20000000062 */
[----:B-1----:R-:W2:Y:S06]  /*5020*/  @!P2 LDC R48, c[0x0][0x880] ;  /* 0x00022000ff30ab82 */ /* 0x002eac0000000800 */
.L_x_83:
[----:B------:R-:W-:Y:S05]  /*5030*/  @!P4 BRA `(.L_x_84) ;  /* 0x000000000020c947 */ /* 0x000fea0003800000 */
[----:B------:R-:W-:Y:S04]  /*5040*/  ISETP.NE.U32.AND P2, PT, R82, RZ, PT ;  /* 0x000000ff5200720c */ /* 0x000fe80003f45070 */
[----:B------:R-:W-:Y:S11]  /*5050*/  ISETP.NE.AND.EX P2, PT, R83, RZ, PT, P2 ;  /* 0x000000ff5300720c */ /* 0x000ff60003f45320 */
[----:B------:R-:W-:Y:S02]  /*5060*/  @!UPT UIADD3 URZ, UPT, UPT, URZ, URZ, URZ ;  /* 0x000000fffffff290 */ /* 0x000fe4000fffe0ff */
[----:B------:R-:W1:Y:S01]  /*5070*/  @P2 LDC.64 R2, c[0x0][0x8a8] ;  /* 0x00022a00ff022b82 */ /* 0x000e620000000a00 */
[----:B------:R-:W-:Y:S04]  /*5080*/  @P2 IMAD R0, R84, UR36, RZ ;  /* 0x0000002454002c24 */ /* 0x000fe8000f8e02ff */
[----:B-1----:R-:W-:Y:S05]  /*5090*/  @P2 IMAD.WIDE R2, R0, 0x4, R2 ;  /* 0x0000000400022825 */ /* 0x002fea00078e0202 */
[----:B-----5:R1:W5:Y:S02]  /*50a0*/  @P2 LDG.E R47, desc[UR40][R2.64] ;  /* 0x00000028022f2981 */ /* 0x020364000c1e1900 */
[----:B-1----:R-:W3:Y:S02]  /*50b0*/  @!P2 LDC R47, c[0x0][0x8a0] ;  /* 0x00022800ff2fab82 */ /* 0x002ee40000000800 */
.L_x_84:
[----:B--2--5:R-:W-:Y:S01]  /*50c0*/  @P0 ISETP.NE.AND P4, PT, R48, RZ, PT ;  /* 0x000000ff3000020c */ /* 0x024fe20003f85270 */
[----:B------:R-:W-:Y:S01]  /*50d0*/  IMAD.U32 R0, RZ, RZ, UR4 ;  /* 0x00000004ff007e24 */ /* 0x000fe2000f8e00ff */
[----:B------:R-:W-:Y:S01]  /*50e0*/  @P0 LOP3.LUT P2, RZ, R98, 0xff, RZ, 0xc0, !PT ;  /* 0x000000ff62ff0812 */ /* 0x000fe2000784c0ff */
[----:B------:R-:W-:Y:S01]  /*50f0*/  BSSY B1, `(.L_x_85) ;  /* 0x0000039000017945 */ /* 0x000fe20003800000 */
[----:B------:R-:W-:Y:S02]  /*5100*/  @P0 SEL R9, RZ, 0xffffffff, P4 ;  /* 0xffffffffff090807 */ /* 0x000fe40002000000 */
[----:B------:R-:W-:Y:S02]  /*5110*/  CS2R R58, SRZ ;  /* 0x00000000003a7805 */ /* 0x000fe4000001ff00 */
[----:B------:R-:W-:Y:S02]  /*5120*/  LEA R92, R44, UR43, 0x3 ;  /* 0x0000002b2c5c7c11 */ /* 0x000fe4000f8e18ff */
[----:B------:R-:W-:Y:S02]  /*5130*/  CS2R R56, SRZ ;  /* 0x0000000000387805 */ /* 0x000fe4000001ff00 */
[----:B------:R-:W-:Y:S02]  /*5140*/  @P1 SEL R9, R0, R9, !P2 ;  /* 0x0000000900091207 */ /* 0x000fe40005000000 */
[----:B------:R-:W-:Y:S02]  /*5150*/  CS2R R54, SRZ ;  /* 0x0000000000367805 */ /* 0x000fe4000001ff00 */
[----:B------:R-:W-:Y:S02]  /*5160*/  SHF.L.U32 R7, R110, 0x1f, RZ ;  /* 0x0000001f6e077819 */ /* 0x000fe400000006ff */
[----:B------:R-:W-:Y:S02]  /*5170*/  CS2R R52, SRZ ;  /* 0x0000000000347805 */ /* 0x000fe4000001ff00 */
[----:B------:R-:W-:Y:S02]  /*5180*/  @P0 LOP3.LUT R9, R9, 0x1, RZ, 0xc0, !PT ;  /* 0x0000000109090812 */ /* 0x000fe400078ec0ff */
[C---:B------:R-:W-:Y:S02]  /*5190*/  LEA.HI R5, R44.reuse, R44, RZ, 0x1 ;  /* 0x0000002c2c057211 */ /* 0x040fe400078f08ff */
[----:B------:R-:W-:Y:S02]  /*51a0*/  ISETP.NE.U32.OR P1, PT, R9, 0x1, !P0 ;  /* 0x000000010900780c */ /* 0x000fe40004725470 */
[----:B------:R-:W-:Y:S01]  /*51b0*/  PLOP3.LUT P5, PT, PT, PT, PT, 0x8, 0x80 ;  /* 0x000000000080781c */ /* 0x000fe20003fae170 */
[C---:B------:R-:W-:Y:S01]  /*51c0*/  IMAD.SHL.U32 R3, R5.reuse, 0x20, RZ ;  /* 0x0000002005037824 */ /* 0x040fe200078e00ff */
[----:B------:R-:W-:Y:S04]  /*51d0*/  LOP3.LUT R5, R5, 0xffe, RZ, 0xc0, !PT ;  /* 0x00000ffe05057812 */ /* 0x000fe800078ec0ff */
[----:B------:R-:W-:Y:S01]  /*51e0*/  LOP3.LUT R3, R3, 0xffffffc0, RZ, 0xc0, !PT ;  /* 0xffffffc003037812 */ /* 0x000fe200078ec0ff */
[----:B------:R-:W-:Y:S04]  /*51f0*/  IMAD.IADD R32, R44, 0x1, -R5 ;  /* 0x000000012c207824 */ /* 0x000fe800078e0a05 */
[----:B------:R-:W-:Y:S01]  /*5200*/  @P1 SHF.L.U32 R2, R108, 0x1f, RZ ;  /* 0x0000001f6c021819 */ /* 0x000fe200000006ff */
[----:B------:R-:W-:Y:S03]  /*5210*/  IMAD.IADD R3, R46, 0x1, R3 ;  /* 0x000000012e037824 */ /* 0x000fe600078e0203 */
[----:B------:R-:W1:Y:S01]  /*5220*/  @P1 SYNCS.PHASECHK.TRANS64.TRYWAIT P0, [UR43+0x50], R2 ;  /* 0x00005002ff0015a7 */ /* 0x000e62000800112b */
[----:B------:R-:W-:Y:S01]  /*5230*/  IMAD R32, R32, 0x100000, R3 ;  /* 0x0010000020207824 */ /* 0x000fe200078e0203 */
[----:B------:R2:W4:Y:S01]  /*5240*/  SYNCS.PHASECHK.TRANS64.TRYWAIT P4, [R92+URZ+0x90], R7 ;  /* 0x000090075c0075a7 */ /* 0x00052200080811ff */
[----:B-1----:R-:W-:Y:S01]  /*5250*/  @P1 PLOP3.LUT P5, PT, P0, PT, PT, 0x8, 0x80 ;  /* 0x000000000080181c */ /* 0x002fe200007ae170 */
[----:B------:R-:W-:Y:S01]  /*5260*/  @!UPT UIADD3 URZ, UPT, UPT, URZ, URZ, URZ ;  /* 0x000000fffffff290 */ /* 0x000fe2000fffe0ff */
[----:B--2---:R-:W-:Y:S11]  /*5270*/  @!P1 BRA `(.L_x_86) ;  /* 0x0000000000809947 */ /* 0x004ff60003800000 */
[----:B------:R-:W-:Y:S01]  /*5280*/  ISETP.NE.U32.AND P0, PT, RZ, UR38, PT ;  /* 0x00000026ff007c0c */ /* 0x000fe2000bf05070 */
[----:B------:R-:W-:Y:S01]  /*5290*/  BSSY B0, `(.L_x_87) ;  /* 0x0000012000007945 */ /* 0x000fe20003800000 */
[----:B------:R-:W-:Y:S02]  /*52a0*/  ISETP.NE.AND P2, PT, R48, RZ, PT ;  /* 0x000000ff3000720c */ /* 0x000fe40003f45270 */
[----:B------:R-:W-:Y:S02]  /*52b0*/  CS2R R54, SRZ ;  /* 0x0000000000367805 */ /* 0x000fe4000001ff00 */
[----:B------:R-:W-:Y:S02]  /*52c0*/  ISETP.NE.AND.EX P0, PT, RZ, UR39, PT, P0 ;  /* 0x00000027ff007c0c */ /* 0x000fe4000bf05300 */
[----:B------:R-:W-:Y:S02]  /*52d0*/  CS2R R52, SRZ ;  /* 0x0000000000347805 */ /* 0x000fe4000001ff00 */
[----:B------:R-:W-:Y:S02]  /*52e0*/  LOP3.LUT P1, RZ, R98, 0xff, RZ, 0xc0, !PT ;  /* 0x000000ff62ff7812 */ /* 0x000fe4000782c0ff */
[----:B------:R-:W-:Y:S02]  /*52f0*/  CS2R R58, SRZ ;  /* 0x00000000003a7805 */ /* 0x000fe4000001ff00 */
[----:B------:R-:W-:Y:S02]  /*5300*/  SEL R0, RZ, 0xffffffff, P2 ;  /* 0xffffffffff007807 */ /* 0x000fe40001000000 */
[----:B------:R-:W-:Y:S02]  /*5310*/  CS2R R56, SRZ ;  /* 0x0000000000387805 */ /* 0x000fe4000001ff00 */
[----:B------:R-:W-:Y:S04]  /*5320*/  SEL R3, RZ, 0xffffffff, P0 ;  /* 0xffffffffff037807 */ /* 0x000fe80000000000 */
[----:B------:R-:W-:Y:S04]  /*5330*/  @P3 SEL R0, R3, R0, !P1 ;  /* 0x0000000003003207 */ /* 0x000fe80004800000 */
[----:B------:R-:W-:Y:S04]  /*5340*/  LOP3.LUT R0, R0, 0x1, RZ, 0xc0, !PT ;  /* 0x0000000100007812 */ /* 0x000fe800078ec0ff */
[----:B------:R-:W-:Y:S01]  /*5350*/  ISETP.NE.U32.AND P0, PT, R0, 0x1, PT ;  /* 0x000000010000780c */ /* 0x000fe20003f05070 */
[----:B------:R-:W-:Y:S01]  /*5360*/  @!UPT UIADD3 URZ, UPT, UPT, URZ, URZ, URZ ;  /* 0x000000fffffff290 */ /* 0x000fe2000fffe0ff */
[----:B------:R-:W-:Y:S11]  /*5370*/  @!P5 BRA `(.L_x_88) ;  /* 0x00000000000cd947 */ /* 0x000ff60003800000 */
[----:B------:R-:W-:Y:S04]  /*5380*/  SHF.L.U32 R3, R108, 0x1f, RZ ;  /* 0x0000001f6c037819 */ /* 0x000fe800000006ff */
[----:B------:R-:W1:Y:S02]  /*5390*/  SYNCS.PHASECHK.TRANS64.TRYWAIT P1, [UR43+0x50], R3 ;  /* 0x00005003ff0075a7 */ /* 0x000e64000802112b */
[----:B-1----:R-:W-:Y:S05]  /*53a0*/  @!P1 BRA `(.L_x_89) ;  /* 0x0000001400889947 */ /* 0x002fea0003800000 */
.L_x_88:
[----:B------:R-:W-:Y:S05]  /*53b0*/  BSYNC B0 ;  /* 0x0000000000007941 */ /* 0x000fea0003800000 */
.L_x_87:
[----:B------:R2:W1:Y:S01]  /*53c0*/  @P0 LDS.128 R52, [R105+UR43+0x200] ;  /* 0x0002002b69340984 */ /* 0x0004620008000c00 */
[----:B------:R-:W-:Y:S01]  /*53d0*/  UIADD3 UR4, UPT, UPT, UR43, 0x58, URZ ;  /* 0x000000582b047890 */ /* 0x000fe2000fffe0ff */
[----:B------:R-:W-:Y:S02]  /*53e0*/  LOP3.LUT R108, R108, 0x1, RZ, 0x3c, !PT ;  /* 0x000000016c6c7812 */ /* 0x000fe400078e3cff */
[----:B------:R2:W1:Y:S01]  /*53f0*/  @P0 LDS.128 R56, [R104+0x10] ;  /* 0x0000100068380984 */ /* 0x0004620000000c00 */
[----:B------:R-:W-:Y:S01]  /*5400*/  UPRMT UR4, UR37, 0x654, UR4 ;  /* 0x0000065425047896 */ /* 0x000fe20008000004 */
[----:B------:R-:W-:Y:S01]  /*5410*/  @!PT LDS RZ, [RZ] ;  /* 0x00000000fffff984 */ /* 0x000fe20000000800 */
[----:B------:R-:W-:Y:S01]  /*5420*/  @!PT LDS RZ, [RZ] ;  /* 0x00000000fffff984 */ /* 0x000fe20000000800 */
[----:B------:R-:W-:Y:S01]  /*5430*/  @!PT LDS RZ, [RZ] ;  /* 0x00000000fffff984 */ /* 0x000fe20000000800 */
[----:B------:R-:W-:Y:S01]  /*5440*/  @!PT LDS RZ, [RZ] ;  /* 0x00000000fffff984 */ /* 0x000fe20000000800 */
[----:B------:R5:W-:Y:S06]  /*5450*/  MEMBAR.ALL.CTA ;  /* 0x0000000000007992 */ /* 0x000bec0000008000 */
[----:B-----5:R-:W5:Y:S02]  /*5460*/  FENCE.VIEW.ASYNC.S ;  /* 0x00000000000073c6 */ /* 0x020f640000000000 */
[----:B-----5:R-:W-:Y:S03]  /*5470*/  SYNCS.ARRIVE.TRANS64.RED.A1T0 RZ, [UR4], RZ ;  /* 0x000000ffffff79a7 */ /* 0x020fe60008100404 */
.L_x_86:
[----:B------:R-:W-:Y:S05]  /*5480*/  BSYNC B1 ;  /* 0x0000000000017941 */ /* 0x000fea0003800000 */
.L_x_85:
[----:B-1----:R-:W-:Y:S04]  /*5490*/  SHF.R.U32.HI R3, RZ, 0x15, R32 ;  /* 0x00000015ff037819 */ /* 0x002fe80000011620 */
[----:B------:R-:W-:Y:S01]  /*54a0*/  LOP3.LUT P0, RZ, R3, 0x3, R106, 0x48, !PT ;  /* 0x0000000303ff7812 */ /* 0x000fe2000780486a */
[----:B------:R-:W-:Y:S01]  /*54b0*/  @!UPT UIADD3 URZ, UPT, UPT, URZ, URZ, URZ ;  /* 0x000000fffffff290 */ /* 0x000fe2000fffe0ff */
[----:B----4-:R-:W-:Y:S11]  /*54c0*/  @P4 BRA `(.L_x_90) ;  /* 0x0000000000084947 */ /* 0x010ff60003800000 */
[----:B------:R-:W1:Y:S02]  /*54d0*/  SYNCS.PHASECHK.TRANS64.TRYWAIT P1, [R92+URZ+0x90], R7 ;  /* 0x000090075c0075a7 */ /* 0x000e6400080211ff */
[----:B-1----:R-:W-:Y:S05]  /*54e0*/  @!P1 BRA `(.L_x_91) ;  /* 0x0000001400509947 */ /* 0x002fea0003800000 */
.L_x_90:
[----:B------:R-:W-:Y:S05]  /*54f0*/  @!P0 BRA `(.L_x_92) ;  /* 0x0000000000408947 */ /* 0x000fea0003800000 */
[----:B------:R-:W4:Y:S01]  /*5500*/  LDCU.64 UR8, c[0x4][0x70] ;  /* 0x01000e00ff0877ac */ /* 0x000f220008000a00 */
[----:B------:R-:W-:Y:S01]  /*5510*/  MOV R3, 0x0 ;  /* 0x0000000000037802 */ /* 0x000fe20000000f00 */
[----:B------:R-:W-:Y:S02]  /*5520*/  HFMA2 R12, -RZ, RZ, 0, 5.9604644775390625e-08 ;  /* 0x00000001ff0c7431 */ /* 0x000fe400000001ff */
[----:B------:R-:W-:Y:S02]  /*5530*/  IMAD.MOV.U32 R8, RZ, RZ, 0x192 ;  /* 0x00000192ff087424 */ /* 0x000fe400078e00ff */
[----:B------:R-:W-:Y:S01]  /*5540*/  IMAD.MOV.U32 R13, RZ, RZ, RZ ;  /* 0x000000ffff0d7224 */ /* 0x000fe200078e00ff */
[----:B------:R-:W1:Y:S01]  /*5550*/  LDCU.64 UR6, c[0x4][0x78] ;  /* 0x01000f00ff0677ac */ /* 0x000e620008000a00 */
[----:B------:R-:W2:Y:S01]  /*5560*/  LDC.64 R2, c[0x4][R3] ;  /* 0x0100000003027b82 */ /* 0x000ea20000000a00 */
[----:B------:R-:W5:Y:S01]  /*5570*/  LDCU.64 UR4, c[0x4][0x10] ;  /* 0x01000200ff0477ac */ /* 0x000f620008000a00 */
[----:B----4-:R-:W-:Y:S01]  /*5580*/  MOV R5, UR9 ;  /* 0x0000000900057c02 */ /* 0x010fe20008000f00 */
[----:B------:R-:W-:Y:S01]  /*5590*/  IMAD.U32 R4, RZ, RZ, UR8 ;  /* 0x00000008ff047e24 */ /* 0x000fe2000f8e00ff */
[----:B-1----:R-:W-:Y:S01]  /*55a0*/  MOV R7, UR7 ;  /* 0x0000000700077c02 */ /* 0x002fe20008000f00 */
[----:B------:R-:W-:Y:S01]  /*55b0*/  IMAD.U32 R6, RZ, RZ, UR6 ;  /* 0x00000006ff067e24 */ /* 0x000fe2000f8e00ff */
[----:B-----5:R-:W-:Y:S01]  /*55c0*/  MOV R11, UR5 ;  /* 0x00000005000b7c02 */ /* 0x020fe20008000f00 */
[----:B------:R-:W-:Y:S02]  /*55d0*/  IMAD.U32 R10, RZ, RZ, UR4 ;  /* 0x00000004ff0a7e24 */ /* 0x000fe4000f8e00ff */
[----:B------:R-:W-:Y:S07]  /*55e0*/  LEPC R20, `(.L_x_92) ;  /* 0x000000001014794e */ /* 0x000fee0000000000 */
[----:B--23--:R-:W-:Y:S05]  /*55f0*/  CALL.ABS.NOINC R2 ;  /* 0x0000000002007343 */ /* 0x00cfea0003c00000 */
.L_x_92:
[----:B------:R-:W-:Y:S01]  /*5600*/  LOP3.LUT P0, RZ, R103, 0x60, RZ, 0xc0, !PT ;  /* 0x0000006067ff7812 */ /* 0x000fe2000780c0ff */
[----:B------:R-:W-:Y:S05]  /*5610*/  WARPSYNC.ALL ;  /* 0x0000000000007948 */ /* 0x000fea0003800000 */
[----:B------:R-:W-:Y:S01]  /*5620*/  IMAD.SHL.U32 R78, R53, 0x100, RZ ;  /* 0x00000100354e7824 */ /* 0x000fe200078e00ff */
[----:B------:R-:W-:Y:S01]  /*5630*/  R2UR UR4, R32 ;  /* 0x00000000200472ca */ /* 0x000fe200000e0000 */
[----:B------:R-:W-:Y:S01]  /*5640*/  IMAD.SHL.U32 R72, R55, 0x100, RZ ;  /* 0x0000010037487824 */ /* 0x000fe200078e00ff */
[C---:B------:R-:W-:Y:S01]  /*5650*/  SHF.L.U32 R50, R52.reuse, 0x10, RZ ;  /* 0x0000001034327819 */ /* 0x040fe200000006ff */
[----:B------:R-:W-:Y:S01]  /*5660*/  IMAD.SHL.U32 R66, R57, 0x100, RZ ;  /* 0x0000010039427824 */ /* 0x000fe200078e00ff */
[C---:B------:R-:W-:Y:S01]  /*5670*/  PRMT R49, R52.reuse, 0x8880, RZ ;  /* 0x0000888034317816 */ /* 0x040fe200000000ff */
[----:B------:R-:W-:Y:S01]  /*5680*/  IMAD.SHL.U32 R60, R59, 0x100, RZ ;  /* 0x000001003b3c7824 */ /* 0x000fe200078e00ff */
[----:B------:R-:W-:Y:S01]  /*5690*/  SHF.L.U32 R51, R52, 0x8, RZ ;  /* 0x0000000834337819 */ /* 0x000fe200000006ff */
[----:B------:R-:W-:Y:S01]  /*56a0*/  BSSY.RECONVERGENT B0, `(.L_x_93) ;  /* 0x00000a0000007945 */ /* 0x000fe20003800200 */
[----:B------:R-:W-:Y:S02]  /*56b0*/  SHF.R.S32.HI R50, RZ, 0x18, R50 ;  /* 0x00000018ff327819 */ /* 0x000fe40000011432 */
[C---:B------:R-:W-:Y:S02]  /*56c0*/  PRMT R80, R53.reuse, 0x8880, RZ ;  /* 0x0000888035507816 */ /* 0x040fe400000000ff */
[----:B------:R-:W-:Y:S01]  /*56d0*/  SHF.R.S32.HI R51, RZ, 0x18, R51 ;  /* 0x00000018ff337819 */ /* 0x000fe20000011433 */
[----:B-1----:R-:W-:Y:S01]  /*56e0*/  LDTM.16dp32bit_t0_t15.x32 R4, tmem[UR4] ;  /* 0x00000004000479ee */ /* 0x002fe20008a80000 */
[----:B------:R-:W3:Y:S01]  /*56f0*/  LDTM.16dp32bit_t16_t31.x32 R4, tmem[UR4+0x20] ;  /* 0x00002004000479ee */ /* 0x000ee20008aa0000 */
[----:B------:R-:W-:Y:S01]  /*5700*/  NOP ;  /* 0x0000000000007918 */ /* 0x000fe20000000000 */
[----:B------:R-:W-:Y:S02]  /*5710*/  R2UR UR5, R92 ;  /* 0x000000005c0572ca */ /* 0x000fe400000e0000 */
[----:B------:R-:W-:Y:S02]  /*5720*/  SHF.R.S32.HI R52, RZ, 0x18, R52 ;  /* 0x00000018ff347819 */ /* 0x000fe40000011434 */
[----:B------:R-:W-:Y:S02]  /*5730*/  SHF.L.U32 R79, R53, 0x10, RZ ;  /* 0x00000010354f7819 */ /* 0x000fe400000006ff */
[C---:B------:R-:W-:Y:S02]  /*5740*/  PRMT R77, R54.reuse, 0x8880, RZ ;  /* 0x00008880364d7816 */ /* 0x040fe400000000ff */
[----:B------:R-:W-:Y:S02]  /*5750*/  SHF.R.S32.HI R53, RZ, 0x18, R53 ;  /* 0x00000018ff357819 */ /* 0x000fe40000011435 */
[----:B------:R-:W-:Y:S02]  /*5760*/  SHF.L.U32 R76, R54, 0x10, RZ ;  /* 0x00000010364c7819 */ /* 0x000fe400000006ff */
[C---:B------:R-:W-:Y:S01]  /*5770*/  PRMT R74, R55.reuse, 0x8880, RZ ;  /* 0x00008880374a7816 */ /* 0x040fe200000000ff */
[----:B------:R-:W-:Y:S01]  /*5780*/  UIADD3 UR5, UPT, UPT, UR5, 0xb0, URZ ;  /* 0x000000b005057890 */ /* 0x000fe2000fffe0ff */
[----:B------:R-:W-:Y:S02]  /*5790*/  SHF.L.U32 R73, R55, 0x10, RZ ;  /* 0x0000001037497819 */ /* 0x000fe400000006ff */
[C---:B------:R-:W-:Y:S01]  /*57a0*/  PRMT R71, R56.reuse, 0x8880, RZ ;  /* 0x0000888038477816 */ /* 0x040fe200000000ff */
[----:B------:R-:W-:Y:S01]  /*57b0*/  UPRMT UR5, UR37, 0x654, UR5 ;  /* 0x0000065425057896 */ /* 0x000fe20008000005 */
[----:B------:R-:W-:Y:S02]  /*57c0*/  SHF.R.S32.HI R55, RZ, 0x18, R55 ;  /* 0x00000018ff377819 */ /* 0x000fe40000011437 */
[----:B------:R-:W-:Y:S01]  /*57d0*/  SHF.L.U32 R70, R56, 0x10, RZ ;  /* 0x0000001038467819 */ /* 0x000fe200000006ff */
[----:B---3--:R-:W-:Y:S01]  /*57e0*/  IMAD R4, R47, R4, RZ ;  /* 0x000000042f047224 */ /* 0x008fe200078e02ff */
[----:B------:R-:W-:Y:S01]  /*57f0*/  PRMT R68, R57, 0x8880, RZ ;  /* 0x0000888039447816 */ /* 0x000fe200000000ff */
[----:B------:R-:W-:Y:S01]  /*5800*/  IMAD R5, R47, R5, RZ ;  /* 0x000000052f057224 */ /* 0x000fe200078e02ff */
[----:B------:R-:W-:Y:S01]  /*5810*/  SHF.L.U32 R67, R57, 0x10, RZ ;  /* 0x0000001039437819 */ /* 0x000fe200000006ff */
[----:B------:R-:W-:Y:S01]  /*5820*/  IMAD R6, R47, R6, RZ ;  /* 0x000000062f067224 */ /* 0x000fe200078e02ff */
[----:B------:R-:W-:Y:S01]  /*5830*/  SYNCS.ARRIVE.TRANS64.RED.A1T0 RZ, [UR5], RZ ;  /* 0x000000ffffff79a7 */ /* 0x000fe20008100405 */
[----:B------:R-:W-:Y:S01]  /*5840*/  IMAD R4, R49, R48, R4 ;  /* 0x0000003031047224 */ /* 0x000fe200078e0204 */
[----:B------:R-:W-:Y:S01]  /*5850*/  MOV R49, R80 ;  /* 0x0000005000317202 */ /* 0x000fe20000000f00 */
[----:B------:R-:W-:Y:S01]  /*5860*/  IMAD R7, R47, R7, RZ ;  /* 0x000000072f077224 */ /* 0x000fe200078e02ff */
[----:B------:R-:W-:Y:S01]  /*5870*/  PRMT R65, R58, 0x8880, RZ ;  /* 0x000088803a417816 */ /* 0x000fe200000000ff */
[-C--:B------:R-:W-:Y:S01]  /*5880*/  IMAD R5, R50, R48.reuse, R5 ;  /* 0x0000003032057224 */ /* 0x080fe200078e0205 */
[----:B------:R-:W-:Y:S01]  /*5890*/  SHF.R.S32.HI R50, RZ, 0x18, R79 ;  /* 0x00000018ff327819 */ /* 0x000fe2000001144f */
[----:B------:R-:W-:Y:S01]  /*58a0*/  IMAD R6, R51, R48, R6 ;  /* 0x0000003033067224 */ /* 0x000fe200078e0206 */
[----:B------:R-:W-:Y:S01]  /*58b0*/  SHF.R.S32.HI R51, RZ, 0x18, R78 ;  /* 0x00000018ff337819 */ /* 0x000fe2000001144e */
[C---:B------:R-:W-:Y:S01]  /*58c0*/  IMAD R8, R47.reuse, R8, RZ ;  /* 0x000000082f087224 */ /* 0x040fe200078e02ff */
[----:B------:R-:W-:Y:S01]  /*58d0*/  SHF.R.S32.HI R57, RZ, 0x18, R57 ;  /* 0x00000018ff397819 */ /* 0x000fe20000011439 */
[----:B------:R-:W-:Y:S01]  /*58e0*/  IMAD R7, R52, R48, R7 ;  /* 0x0000003034077224 */ /* 0x000fe200078e0207 */
[----:B------:R-:W-:Y:S01]  /*58f0*/  SHF.L.U32 R64, R58, 0x10, RZ ;  /* 0x000000103a407819 */ /* 0x000fe200000006ff */
[----:B------:R-:W-:Y:S01]  /*5900*/  IMAD R9, R47, R9, RZ ;  /* 0x000000092f097224 */ /* 0x000fe200078e02ff */
[----:B------:R-:W-:Y:S01]  /*5910*/  PRMT R62, R59, 0x8880, RZ ;  /* 0x000088803b3e7816 */ /* 0x000fe200000000ff */
[----:B------:R-:W-:Y:S01]  /*5920*/  IMAD R10, R47, R10, RZ ;  /* 0x0000000a2f0a7224 */ /* 0x000fe200078e02ff */
[----:B------:R-:W-:Y:S01]  /*5930*/  I2IP.S8.S32.SAT R92, R7, R6, RZ ;  /* 0x00000006075c7239 */ /* 0x000fe200000014ff */
[----:B------:R-:W-:Y:S01]  /*5940*/  IMAD R8, R49, R48, R8 ;  /* 0x0000003031087224 */ /* 0x000fe200078e0208 */
[----:B------:R-:W-:Y:S01]  /*5950*/  MOV R49, R77 ;  /* 0x0000004d00317202 */ /* 0x000fe20000000f00 */
[----:B------:R-:W-:Y:S01]  /*5960*/  IMAD R11, R47, R11, RZ ;  /* 0x0000000b2f0b7224 */ /* 0x000fe200078e02ff */
[----:B------:R-:W-:Y:S01]  /*5970*/  I2IP.S8.S32.SAT R92, R5, R4, R92 ;  /* 0x00000004055c7239 */ /* 0x000fe2000000145c */
[-C--:B------:R-:W-:Y:S01]  /*5980*/  IMAD R9, R50, R48.reuse, R9 ;  /* 0x0000003032097224 */ /* 0x080fe200078e0209 */
[----:B------:R-:W-:Y:S01]  /*5990*/  SHF.R.S32.HI R50, RZ, 0x18, R76 ;  /* 0x00000018ff327819 */ /* 0x000fe2000001144c */
[----:B------:R-:W-:Y:S01]  /*59a0*/  IMAD R10, R51, R48, R10 ;  /* 0x00000030330a7224 */ /* 0x000fe200078e020a */
[----:B------:R-:W-:Y:S01]  /*59b0*/  MOV R51, R74 ;  /* 0x0000004a00337202 */ /* 0x000fe20000000f00 */
[----:B------:R-:W-:Y:S01]  /*59c0*/  IMAD R12, R47, R12, RZ ;  /* 0x0000000c2f0c7224 */ /* 0x000fe200078e02ff */
[----:B------:R-:W-:Y:S01]  /*59d0*/  SHF.L.U32 R75, R54, 0x8, RZ ;  /* 0x00000008364b7819 */ /* 0x000fe200000006ff */
[-C--:B------:R-:W-:Y:S01]  /*59e0*/  IMAD R11, R53, R48.reuse, R11 ;  /* 0x00000030350b7224 */ /* 0x080fe200078e020b */
[----:B------:R-:W-:Y:S01]  /*59f0*/  SHF.R.S32.HI R54, RZ, 0x18, R54 ;  /* 0x00000018ff367819 */ /* 0x000fe20000011436 */
[----:B------:R-:W-:Y:S01]  /*5a00*/  IMAD R13, R47, R13, RZ ;  /* 0x0000000d2f0d7224 */ /* 0x000fe200078e02ff */
[----:B------:R-:W-:Y:S01]  /*5a10*/  SHF.R.S32.HI R53, RZ, 0x18, R72 ;  /* 0x00000018ff357819 */ /* 0x000fe20000011448 */
[----:B------:R-:W-:Y:S01]  /*5a20*/  IMAD R12, R49, R48, R12 ;  /* 0x00000030310c7224 */ /* 0x000fe200078e020c */
[----:B------:R-:W-:Y:S01]  /*5a30*/  SHF.R.S32.HI R49, RZ, 0x18, R75 ;  /* 0x00000018ff317819 */ /* 0x000fe2000001144b */
[----:B------:R-:W-:Y:S01]  /*5a40*/  IMAD R14, R47, R14, RZ ;  /* 0x0000000e2f0e7224 */ /* 0x000fe200078e02ff */
[----:B------:R-:W-:Y:S01]  /*5a50*/  I2IP.S8.S32.SAT R93, R11, R10, RZ ;  /* 0x0000000a0b5d7239 */ /* 0x000fe200000014ff */
[----:B------:R-:W-:Y:S01]  /*5a60*/  IMAD R15, R47, R15, RZ ;  /* 0x0000000f2f0f7224 */ /* 0x000fe200078e02ff */
[----:B------:R-:W-:Y:S01]  /*5a70*/  SHF.L.U32 R61, R59, 0x10, RZ ;  /* 0x000000103b3d7819 */ /* 0x000fe200000006ff */
[----:B------:R-:W-:Y:S01]  /*5a80*/  IMAD R13, R50, R48, R13 ;  /* 0x00000030320d7224 */ /* 0x000fe200078e020d */
[----:B------:R-:W-:Y:S01]  /*5a90*/  I2IP.S8.S32.SAT R93, R9, R8, R93 ;  /* 0x00000008095d7239 */ /* 0x000fe2000000145d */
[----:B------:R-:W-:Y:S01]  /*5aa0*/  IMAD R16, R47, R16, RZ ;  /* 0x000000102f107224 */ /* 0x000fe200078e02ff */
[----:B------:R-:W-:Y:S01]  /*5ab0*/  SHF.R.S32.HI R50, RZ, 0x18, R73 ;  /* 0x00000018ff327819 */ /* 0x000fe20000011449 */
[-C--:B------:R-:W-:Y:S01]  /*5ac0*/  IMAD R14, R49, R48.reuse, R14 ;  /* 0x00000030310e7224 */ /* 0x080fe200078e020e */
[----:B------:R-:W-:Y:S01]  /*5ad0*/  SHF.R.S32.HI R59, RZ, 0x18, R59 ;  /* 0x00000018ff3b7819 */ /* 0x000fe2000001143b */
[C---:B------:R-:W-:Y:S01]  /*5ae0*/  IMAD R17, R47.reuse, R17, RZ ;  /* 0x000000112f117224 */ /* 0x040fe200078e02ff */
[----:B------:R-:W-:Y:S01]  /*5af0*/  SHF.L.U32 R69, R56, 0x8, RZ ;  /* 0x0000000838457819 */ /* 0x000fe200000006ff */
[----:B------:R-:W-:Y:S01]  /*5b00*/  IMAD R15, R54, R48, R15 ;  /* 0x00000030360f7224 */ /* 0x000fe200078e020f */
[----:B------:R-:W-:Y:S01]  /*5b10*/  SHF.R.S32.HI R56, RZ, 0x18, R56 ;  /* 0x00000018ff387819 */ /* 0x000fe20000011438 */
[----:B------:R-:W-:Y:S01]  /*5b20*/  IMAD R18, R47, R18, RZ ;  /* 0x000000122f127224 */ /* 0x000fe200078e02ff */
[----:B------:R-:W-:Y:S01]  /*5b30*/  SHF.L.U32 R63, R58, 0x8, RZ ;  /* 0x000000083a3f7819 */ /* 0x000fe200000006ff */
[----:B------:R-:W-:Y:S01]  /*5b40*/  IMAD R16, R51, R48, R16 ;  /* 0x0000003033107224 */ /* 0x000fe200078e0210 */
[----:B------:R-:W-:Y:S01]  /*5b50*/  I2IP.S8.S32.SAT R94, R15, R14, RZ ;  /* 0x0000000e0f5e7239 */ /* 0x000fe200000014ff */
[----:B------:R-:W-:Y:S01]  /*5b60*/  IMAD R19, R47, R19, RZ ;  /* 0x000000132f137224 */ /* 0x000fe200078e02ff */
[----:B------:R-:W-:Y:S01]  /*5b70*/  SHF.R.S32.HI R51, RZ, 0x18, R70 ;  /* 0x00000018ff337819 */ /* 0x000fe20000011446 */
[----:B------:R-:W-:Y:S01]  /*5b80*/  IMAD R17, R50, R48, R17 ;  /* 0x0000003032117224 */ /* 0x000fe200078e0211 */
[----:B------:R-:W-:Y:S01]  /*5b90*/  I2IP.S8.S32.SAT R94, R13, R12, R94 ;  /* 0x0000000c0d5e7239 */ /* 0x000fe2000000145e */
[----:B------:R-:W-:Y:S01]  /*5ba0*/  IMAD R0, R47, R20, RZ ;  /* 0x000000142f007224 */ /* 0x000fe200078e02ff */
[----:B------:R-:W-:Y:S01]  /*5bb0*/  SHF.R.S32.HI R50, RZ, 0x18, R69 ;  /* 0x00000018ff327819 */ /* 0x000fe20000011445 */
[-C--:B------:R-:W-:Y:S01]  /*5bc0*/  IMAD R18, R53, R48.reuse, R18 ;  /* 0x0000003035127224 */ /* 0x080fe200078e0212 */
[----:B------:R-:W-:Y:S01]  /*5bd0*/  SHF.R.S32.HI R58, RZ, 0x18, R58 ;  /* 0x00000018ff3a7819 */ /* 0x000fe2000001143a */
[----:B------:R-:W-:Y:S01]  /*5be0*/  IMAD.MOV.U32 R49, RZ, RZ, R71 ;  /* 0x000000ffff317224 */ /* 0x000fe200078e0047 */
[----:B------:R-:W-:Y:S01]  /*5bf0*/  SHF.R.S32.HI R53, RZ, 0x18, R60 ;  /* 0x00000018ff357819 */ /* 0x000fe2000001143c */
[----:B------:R-:W-:Y:S02]  /*5c00*/  IMAD R2, R47, R21, RZ ;  /* 0x000000152f027224 */ /* 0x000fe400078e02ff */
[----:B------:R-:W-:Y:S02]  /*5c10*/  IMAD R19, R55, R48, R19 ;  /* 0x0000003037137224 */ /* 0x000fe400078e0213 */
[----:B------:R-:W-:Y:S02]  /*5c20*/  IMAD R3, R47, R22, RZ ;  /* 0x000000162f037224 */ /* 0x000fe400078e02ff */
[----:B------:R-:W-:Y:S01]  /*5c30*/  IMAD R0, R49, R48, R0 ;  /* 0x0000003031007224 */ /* 0x000fe200078e0200 */
[----:B------:R-:W-:Y:S01]  /*5c40*/  I2IP.S8.S32.SAT R95, R19, R18, RZ ;  /* 0x00000012135f7239 */ /* 0x000fe200000014ff */
[----:B------:R-:W-:Y:S01]  /*5c50*/  IMAD R23, R47, R23, RZ ;  /* 0x000000172f177224 */ /* 0x000fe200078e02ff */
[----:B------:R-:W-:Y:S01]  /*5c60*/  MOV R49, R68 ;  /* 0x0000004400317202 */ /* 0x000fe20000000f00 */
[----:B------:R-:W-:Y:S01]  /*5c70*/  IMAD R2, R51, R48, R2 ;  /* 0x0000003033027224 */ /* 0x000fe200078e0202 */
[----:B------:R-:W-:Y:S01]  /*5c80*/  I2IP.S8.S32.SAT R95, R17, R16, R95 ;  /* 0x00000010115f7239 */ /* 0x000fe2000000145f */
[C---:B------:R-:W-:Y:S01]  /*5c90*/  IMAD R20, R47.reuse, R24, RZ ;  /* 0x000000182f147224 */ /* 0x040fe200078e02ff */
[----:B------:R-:W-:Y:S01]  /*5ca0*/  SHF.R.S32.HI R51, RZ, 0x18, R66 ;  /* 0x00000018ff337819 */ /* 0x000fe20000011442 */
[-C--:B------:R-:W-:Y:S01]  /*5cb0*/  IMAD R3, R50, R48.reuse, R3 ;  /* 0x0000003032037224 */ /* 0x080fe200078e0203 */
[----:B------:R-:W-:Y:S01]  /*5cc0*/  SHF.R.S32.HI R50, RZ, 0x18, R67 ;  /* 0x00000018ff327819 */ /* 0x000fe20000011443 */
[C---:B------:R-:W-:Y:S01]  /*5cd0*/  IMAD R21, R47.reuse, R25, RZ ;  /* 0x000000192f157224 */ /* 0x040fe200078e02ff */
[----:B------:R1:W-:Y:S01]  /*5ce0*/  STS.128 [R105+UR43+0x1200], R92 ;  /* 0x0012005c69007988 */ /* 0x0003e20008000c2b */
[----:B------:R-:W-:Y:S02]  /*5cf0*/  IMAD R23, R56, R48, R23 ;  /* 0x0000003038177224 */ /* 0x000fe400078e0217 */
[----:B------:R-:W-:Y:S02]  /*5d00*/  IMAD R22, R47, R26, RZ ;  /* 0x0000001a2f167224 */ /* 0x000fe400078e02ff */
[-C--:B------:R-:W-:Y:S01]  /*5d10*/  IMAD R20, R49, R48.reuse, R20 ;  /* 0x0000003031147224 */ /* 0x080fe200078e0214 */
[----:B------:R-:W-:Y:S01]  /*5d20*/  I2IP.S8.S32.SAT R115, R23, R3, RZ ;  /* 0x0000000317737239 */ /* 0x000fe200000014ff */
[C---:B------:R-:W-:Y:S01]  /*5d30*/  IMAD R27, R47.reuse, R27, RZ ;  /* 0x0000001b2f1b7224 */ /* 0x040fe200078e02ff */
[----:B------:R-:W-:Y:S01]  /*5d40*/  MOV R49, R65 ;  /* 0x0000004100317202 */ /* 0x000fe20000000f00 */
[----:B------:R-:W-:Y:S01]  /*5d50*/  IMAD R21, R50, R48, R21 ;  /* 0x0000003032157224 */ /* 0x000fe200078e0215 */
[----:B------:R-:W-:Y:S01]  /*5d60*/  I2IP.S8.S32.SAT R116, R2, R0, R115 ;  /* 0x0000000002747239 */ /* 0x000fe20000001473 */
[----:B------:R-:W-:Y:S01]  /*5d70*/  IMAD R24, R47, R28, RZ ;  /* 0x0000001c2f187224 */ /* 0x000fe200078e02ff */
[----:B------:R-:W-:Y:S01]  /*5d80*/  SHF.R.S32.HI R50, RZ, 0x18, R64 ;  /* 0x00000018ff327819 */ /* 0x000fe20000011440 */
[----:B------:R-:W-:Y:S01]  /*5d90*/  IMAD R22, R51, R48, R22 ;  /* 0x0000003033167224 */ /* 0x000fe200078e0216 */
[----:B------:R-:W-:Y:S01]  /*5da0*/  MOV R51, R62 ;  /* 0x0000003e00337202 */ /* 0x000fe20000000f00 */
[-C--:B------:R-:W-:Y:S02]  /*5db0*/  IMAD R27, R57, R48.reuse, R27 ;  /* 0x00000030391b7224 */ /* 0x080fe400078e021b */
[----:B------:R-:W-:Y:S02]  /*5dc0*/  IMAD R25, R47, R29, RZ ;  /* 0x0000001d2f197224 */ /* 0x000fe400078e02ff */
[----:B------:R-:W-:Y:S01]  /*5dd0*/  IMAD R24, R49, R48, R24 ;  /* 0x0000003031187224 */ /* 0x000fe200078e0218 */
[----:B------:R-:W-:Y:S01]  /*5de0*/  SHF.R.S32.HI R49, RZ, 0x18, R63 ;  /* 0x00000018ff317819 */ /* 0x000fe2000001143f */
[----:B------:R-:W-:Y:S01]  /*5df0*/  IMAD R26, R47, R30, RZ ;  /* 0x0000001e2f1a7224 */ /* 0x000fe200078e02ff */
[----:B------:R-:W-:Y:S01]  /*5e00*/  I2IP.S8.S32.SAT R117, R27, R22, RZ ;  /* 0x000000161b757239 */ /* 0x000fe200000014ff */
[C---:B------:R-:W-:Y:S02]  /*5e10*/  IMAD R31, R47.reuse, R31, RZ ;  /* 0x0000001f2f1f7224 */ /* 0x040fe400078e02ff */
[----:B------:R-:W-:Y:S01]  /*5e20*/  IMAD R25, R50, R48, R25 ;  /* 0x0000003032197224 */ /* 0x000fe200078e0219 */
[----:B------:R-:W-:Y:S01]  /*5e30*/  SHF.R.S32.HI R50, RZ, 0x18, R61 ;  /* 0x00000018ff327819 */ /* 0x000fe2000001143d */
[----:B------:R-:W-:Y:S01]  /*5e40*/  IMAD R28, R47, R32, RZ ;  /* 0x000000202f1c7224 */ /* 0x000fe200078e02ff */
[----:B------:R-:W-:Y:S01]  /*5e50*/  I2IP.S8.S32.SAT R117, R21, R20, R117 ;  /* 0x0000001415757239 */ /* 0x000fe20000001475 */
[-C--:B------:R-:W-:Y:S02]  /*5e60*/  IMAD R26, R49, R48.reuse, R26 ;  /* 0x00000030311a7224 */ /* 0x080fe400078e021a */
[----:B------:R-:W-:Y:S02]  /*5e70*/  IMAD R29, R47, R33, RZ ;  /* 0x000000212f1d7224 */ /* 0x000fe400078e02ff */
[-C--:B------:R-:W-:Y:S02]  /*5e80*/  IMAD R31, R58, R48.reuse, R31 ;  /* 0x000000303a1f7224 */ /* 0x080fe400078e021f */
[----:B------:R-:W-:Y:S02]  /*5e90*/  IMAD R28, R51, R48, R28 ;  /* 0x00000030331c7224 */ /* 0x000fe400078e021c */
[----:B------:R-:W-:Y:S01]  /*5ea0*/  IMAD R30, R47, R34, RZ ;  /* 0x000000222f1e7224 */ /* 0x000fe200078e02ff */
[----:B------:R-:W-:Y:S01]  /*5eb0*/  I2IP.S8.S32.SAT R114, R31, R26, RZ ;  /* 0x0000001a1f727239 */ /* 0x000fe200000014ff */
[----:B------:R-:W-:Y:S02]  /*5ec0*/  IMAD R29, R50, R48, R29 ;  /* 0x00000030321d7224 */ /* 0x000fe400078e021d */
[----:B------:R-:W-:Y:S01]  /*5ed0*/  IMAD R35, R47, R35, RZ ;  /* 0x000000232f237224 */ /* 0x000fe200078e02ff */
[----:B------:R-:W-:Y:S01]  /*5ee0*/  I2IP.S8.S32.SAT R118, R25, R24, R114 ;  /* 0x0000001819767239 */ /* 0x000fe20000001472 */
[-C--:B------:R-:W-:Y:S01]  /*5ef0*/  IMAD R30, R53, R48.reuse, R30 ;  /* 0x00000030351e7224 */ /* 0x080fe200078e021e */
[----:B------:R-:W-:Y:S01]  /*5f00*/  IADD3 R114, PT, PT, R44, 0x1, RZ ;  /* 0x000000012c727810 */ /* 0x000fe20007ffe0ff */
[----:B------:R-:W-:Y:S05]  /*5f10*/  IMAD R35, R59, R48, R35 ;  /* 0x000000303b237224 */ /* 0x000fea00078e0223 */
[----:B------:R-:W-:Y:S04]  /*5f20*/  I2IP.S8.S32.SAT R120, R35, R30, RZ ;  /* 0x0000001e23787239 */ /* 0x000fe800000014ff */
[----:B------:R-:W-:Y:S05]  /*5f30*/  I2IP.S8.S32.SAT R119, R29, R28, R120 ;  /* 0x0000001c1d777239 */ /* 0x000fea0000001478 */
[----:B------:R1:W-:Y:S01]  /*5f40*/  STS.128 [R104+0x1010], R116 ;  /* 0x0010107468007388 */ /* 0x0003e20000000c00 */
[----:B------:R-:W-:Y:S01]  /*5f50*/  @!PT LDS RZ, [RZ] ;  /* 0x00000000fffff984 */ /* 0x000fe20000000800 */
[----:B------:R-:W-:Y:S01]  /*5f60*/  @!PT LDS RZ, [RZ] ;  /* 0x00000000fffff984 */ /* 0x000fe20000000800 */
[----:B------:R-:W-:Y:S01]  /*5f70*/  @!PT LDS RZ, [RZ] ;  /* 0x00000000fffff984 */ /* 0x000fe20000000800 */
[----:B------:R-:W-:Y:S01]  /*5f80*/  @!PT LDS RZ, [RZ] ;  /* 0x00000000fffff984 */ /* 0x000fe20000000800 */
[----:B------:R3:W-:Y:S07]  /*5f90*/  MEMBAR.ALL.CTA ;  /* 0x0000000000007992 */ /* 0x0007ee0000008000 */
[----:B---3--:R-:W3:Y:S02]  /*5fa0*/  FENCE.VIEW.ASYNC.S ;  /* 0x00000000000073c6 */ /* 0x008ee40000000000 */
[----:B---3--:R-:W-:Y:S06]  /*5fb0*/  BAR.SYNC.DEFER_BLOCKING 0x1, 0x80 ;  /* 0x0042000000007b1d */ /* 0x008fec0000010000 */
[----:B------:R-:W-:Y:S05]  /*5fc0*/  @P0 BRA `(.L_x_94) ;  /* 0x0000000000340947 */ /* 0x000fea0003800000 */
[----:B------:R-:W-:Y:S01]  /*5fd0*/  UIADD3 UR12, UPT, UPT, UR43, 0x1200, URZ ;  /* 0x000012002b0c7890 */ /* 0x000fe2000fffe0ff */
[----:B------:R-:W-:Y:S01]  /*5fe0*/  R2UR UR9, R97 ;  /* 0x00000000610972ca */ /* 0x000fe200000e0000 */
[----:B------:R-:W-:Y:S01]  /*5ff0*/  UIADD3 UR10, UP0, UPT, UR46, 0x680, URZ ;  /* 0x000006802e0a7890 */ /* 0x000fe2000ff1e0ff */
[----:B------:R-:W-:Y:S01]  /*6000*/  R2UR UR8, R99 ;  /* 0x00000000630872ca */ /* 0x000fe200000e0000 */
[----:B------:R-:W-:Y:S02]  /*6010*/  UMOV UR7, UR36 ;  /* 0x0000002400077c82 */ /* 0x000fe40008000000 */
[----:B------:R-:W-:Y:S01]  /*6020*/  IMAD.U32 R111, RZ, RZ, UR12 ;  /* 0x0000000cff6f7e24 */ /* 0x000fe2000f8e00ff */
[----:B------:R-:W-:Y:S04]  /*6030*/  UIADD3.X UR11, UPT, UPT, URZ, UR47, URZ, UP0, !UPT ;  /* 0x0000002fff0b7290 */ /* 0x000fe800087fe4ff */
[----:B------:R-:W-:Y:S03]  /*6040*/  R2UR UR4, R111 ;  /* 0x000000006f0472ca */ /* 0x000fe600000e0000 */
[----:B------:R-:W-:Y:S02]  /*6050*/  USHF.L.U32 UR5, UR9, 0x6, URZ ;  /* 0x0000000609057899 */ /* 0x000fe400080006ff */
[----:B------:R-:W-:Y:S09]  /*6060*/  USHF.L.U32 UR6, UR8, 0x6, URZ ;  /* 0x0000000608067899 */ /* 0x000ff200080006ff */
[----:B------:R3:W-:Y:S01]  /*6070*/  UTMASTG.3D [UR4], [UR10] ;  /* 0x000000040a0073b5 */ /* 0x0007e20008010000 */
[----:B------:R0:W-:Y:S01]  /*6080*/  UTMACMDFLUSH ;  /* 0x00000000000079b7 */ /* 0x0001e20000000000 */
[----:B---3--:R-:W-:Y:S04]  /*6090*/  DEPBAR.LE SB0, 0x0 ;  /* 0x000080000000791a */ /* 0x008fe80000000000 */
.L_x_94:
[----:B------:R-:W-:Y:S05]  /*60a0*/  BSYNC.RECONVERGENT B0 ;  /* 0x0000000000007941 */ /* 0x000fea0003800200 */
.L_x_93:
[----:B------:R-:W-:Y:S01]  /*60b0*/  BAR.SYNC.DEFER_BLOCKING 0x1, 0x80 ;  /* 0x0042000000007b1d */ /* 0x000fe20000010000 */
[----:B------:R-:W-:Y:S01]  /*60c0*/  ISETP.NE.AND P2, PT, R112, RZ, PT ;  /* 0x000000ff7000720c */ /* 0x000fe20003f45270 */
[----:B------:R-:W-:Y:S01]  /*60d0*/  IMAD.IADD R97, R43, 0x1, R81 ;  /* 0x000000012b617824 */ /* 0x000fe200078e0251 */
[----:B------:R-:W-:Y:S01]  /*60e0*/  ISETP.NE.AND P0, PT, R113, 0x2, PT ;  /* 0x000000027100780c */ /* 0x000fe20003f05270 */
[----:B------:R-:W-:Y:S01]  /*60f0*/  IMAD.IADD R99, R45, 0x1, R96 ;  /* 0x000000012d637824 */ /* 0x000fe200078e0260 */
[----:B------:R-:W-:Y:S02]  /*6100*/  ISETP.NE.AND P1, PT, R114, 0x4, PT ;  /* 0x000000047200780c */ /* 0x000fe40003f25270 */
[----:B------:R-:W-:Y:S02]  /*6110*/  SEL R0, RZ, 0x1, P0 ;  /* 0x00000001ff007807 */ /* 0x000fe40000000000 */
[----:B------:R-:W-:Y:S02]  /*6120*/  SEL R3, RZ, 0x1, P1 ;  /* 0x00000001ff037807 */ /* 0x000fe40000800000 */
[----:B------:R-:W-:Y:S02]  /*6130*/  LOP3.LUT R109, R109, R0, RZ, 0x3c, !PT ;  /* 0x000000006d6d7212 */ /* 0x000fe400078e3cff */
[----:B------:R-:W-:Y:S02]  /*6140*/  LOP3.LUT R110, R110, R3, RZ, 0x3c, !PT ;  /* 0x000000036e6e7212 */ /* 0x000fe400078e3cff */
[----:B------:R-:W-:Y:S02]  /*6150*/  @P2 R2UR UR36, R107 ;  /* 0x000000006b2422ca */ /* 0x000fe400000e0000 */
[----:B------:R-:W-:Y:S02]  /*6160*/  SEL R113, R113, RZ, P0 ;  /* 0x000000ff71717207 */ /* 0x000fe40000000000 */
[----:B------:R-:W-:Y:S01]  /*6170*/  SEL R44, R114, RZ, P1 ;  /* 0x000000ff722c7207 */ /* 0x000fe20000800000 */
[----:B------:R-:W-:Y:S10]  /*6180*/  @P2 BRA `(.L_x_95) ;  /* 0xffffffe400682947 */ /* 0x000ff4000383ffff */
[----:B------:R-:W-:Y:S05]  /*6190*/  EXIT ;  /* 0x000000000000794d */ /* 0x000fea0003800000 */
.L_x_19:
[----:B--2---:R2:W1:Y:S02]  /*61a0*/  SYNCS.PHASECHK.TRANS64.TRYWAIT P0, [R3+URZ+0xe0], R2 ;  /* 0x0000e002030075a7 */ /* 0x00446400080011ff */
[----:B-1----:R-:W-:Y:S05]  /*61b0*/  @!P0 NANOSLEEP.SYNCS 0x989680 ;  /* 0x009896800000895d */ /* 0x002fea0003900000 */
[----:B------:R-:W1:Y:S02]  /*61c0*/  @!P0 SYNCS.PHASECHK.TRANS64 P0, [R3+URZ+0xe0], R2 ;  /* 0x0000e002030085a7 */ /* 0x000e6400080010ff */
[----:B-1----:R-:W-:Y:S05]  /*61d0*/  @!P0 BRA `(.L_x_19) ;  /* 0xfffffffc00f08947 */ /* 0x002fea000383ffff */
[----:B------:R-:W-:Y:S05]  /*61e0*/  BRA `(.L_x_96) ;  /* 0xffffffb000ec7947 */ /* 0x000fea000383ffff */
.L_x_22:
[----:B-1----:R-:W-:-:S07]  /*61f0*/  MOV R2, UR33 ;  /* 0x0000002100027c02 */ /* 0x002fce0008000f00 */
.L_x_97:
[----:B-1----:R1:W2:Y:S02]  /*6200*/  SYNCS.PHASECHK.TRANS64.TRYWAIT P0, [R2+URZ+0x28], R5 ;  /* 0x00002805020075a7 */ /* 0x0022a400080011ff */
[----:B--2---:R-:W-:Y:S05]  /*6210*/  @!P0 NANOSLEEP.SYNCS 0x989680 ;  /* 0x009896800000895d */ /* 0x004fea0003900000 */
[----:B------:R-:W2:Y:S02]  /*6220*/  @!P0 SYNCS.PHASECHK.TRANS64 P0, [R2+URZ+0x28], R5 ;  /* 0x00002805020085a7 */ /* 0x000ea400080010ff */
[----:B--2---:R-:W-:Y:S05]  /*6230*/  @!P0 BRA `(.L_x_97) ;  /* 0xfffffffc00f08947 */ /* 0x004fea000383ffff */
[----:B------:R-:W-:Y:S05]  /*6240*/  BRA `(.L_x_21) ;  /* 0xffffffb4003c7947 */ /* 0x000fea000383ffff */
.L_x_28:
[----:B-1----:R-:W-:-:S07]  /*6250*/  MOV R2, UR17 ;  /* 0x0000001100027c02 */ /* 0x002fce0008000f00 */
.L_x_98:
[----:B-1----:R1:W2:Y:S02]  /*6260*/  SYNCS.PHASECHK.TRANS64.TRYWAIT P0, [R2+URZ+0x28], R5 ;  /* 0x00002805020075a7 */ /* 0x0022a400080011ff */
[----:B--2---:R-:W-:Y:S05]  /*6270*/  @!P0 NANOSLEEP.SYNCS 0x989680 ;  /* 0x009896800000895d */ /* 0x004fea0003900000 */
[----:B------:R-:W2:Y:S02]  /*6280*/  @!P0 SYNCS.PHASECHK.TRANS64 P0, [R2+URZ+0x28], R5 ;  /* 0x00002805020085a7 */ /* 0x000ea400080010ff */
[----:B--2---:R-:W-:Y:S05]  /*6290*/  @!P0 BRA `(.L_x_98) ;  /* 0xfffffffc00f08947 */ /* 0x004fea000383ffff */
[----:B------:R-:W-:Y:S05]  /*62a0*/  BRA `(.L_x_27) ;  /* 0xffffffb400e07947 */ /* 0x000fea000383ffff */
.L_x_32:
[----:B-1----:R1:W2:Y:S02]  /*62b0*/  SYNCS.PHASECHK.TRANS64.TRYWAIT P0, [R2+URZ+0x70], R3 ;  /* 0x00007003020075a7 */ /* 0x0022a400080011ff */
[----:B--2---:R-:W-:Y:S05]  /*62c0*/  @!P0 NANOSLEEP.SYNCS 0x989680 ;  /* 0x009896800000895d */ /* 0x004fea0003900000 */
[----:B------:R-:W2:Y:S02]  /*62d0*/  @!P0 SYNCS.PHASECHK.TRANS64 P0, [R2+URZ+0x70], R3 ;  /* 0x00007003020085a7 */ /* 0x000ea400080010ff */
[----:B--2---:R-:W-:Y:S05]  /*62e0*/  @!P0 BRA `(.L_x_32) ;  /* 0xfffffffc00f08947 */ /* 0x004fea000383ffff */
[----:B------:R-:W-:Y:S05]  /*62f0*/  BRA `(.L_x_99) ;  /* 0xffffffb8006c7947 */ /* 0x000fea000383ffff */
.L_x_36:
[----:B----4-:R-:W-:-:S07]  /*6300*/  MOV R0, UR5 ;  /* 0x0000000500007c02 */ /* 0x010fce0008000f00 */
.L_x_100:
[----:B-1----:R1:W2:Y:S02]  /*6310*/  SYNCS.PHASECHK.TRANS64.TRYWAIT P0, [R0+URZ], R3 ;  /* 0x00000003000075a7 */ /* 0x0022a400080011ff */
[----:B--2---:R-:W-:Y:S05]  /*6320*/  @!P0 NANOSLEEP.SYNCS 0x989680 ;  /* 0x009896800000895d */ /* 0x004fea0003900000 */
[----:B------:R-:W2:Y:S02]  /*6330*/  @!P0 SYNCS.PHASECHK.TRANS64 P0, [R0+URZ], R3 ;  /* 0x00000003000085a7 */ /* 0x000ea400080010ff */
[----:B--2---:R-:W-:Y:S05]  /*6340*/  @!P0 BRA `(.L_x_100) ;  /* 0xfffffffc00f08947 */ /* 0x004fea000383ffff */
[----:B------:R-:W-:Y:S05]  /*6350*/  BRA `(.L_x_101) ;  /* 0xffffffbc00dc7947 */ /* 0x000fea000383ffff */
.L_x_37:
[----:B----4-:R-:W-:-:S07]  /*6360*/  MOV R0, UR5 ;  /* 0x0000000500007c02 */ /* 0x010fce0008000f00 */
.L_x_102:
[----:B-1----:R1:W2:Y:S02]  /*6370*/  SYNCS.PHASECHK.TRANS64.TRYWAIT P0, [R0+URZ], R3 ;  /* 0x00000003000075a7 */ /* 0x0022a400080011ff */
[----:B--2---:R-:W-:Y:S05]  /*6380*/  @!P0 NANOSLEEP.SYNCS 0x989680 ;  /* 0x009896800000895d */ /* 0x004fea0003900000 */
[----:B------:R-:W2:Y:S02]  /*6390*/  @!P0 SYNCS.PHASECHK.TRANS64 P0, [R0+URZ], R3 ;  /* 0x00000003000085a7 */ /* 0x000ea400080010ff */
[----:B--2---:R-:W-:Y:S05]  /*63a0*/  @!P0 BRA `(.L_x_102) ;  /* 0xfffffffc00f08947 */ /* 0x004fea000383ffff */
[----:B------:R-:W-:Y:S05]  /*63b0*/  BRA `(.L_x_103) ;  /* 0xffffffbc00e87947 */ /* 0x000fea000383ffff */
.L_x_38:
[----:B----4-:R-:W-:-:S07]  /*63c0*/  MOV R0, UR5 ;  /* 0x0000000500007c02 */ /* 0x010fce0008000f00 */
.L_x_104:
[----:B-1----:R1:W2:Y:S02]  /*63d0*/  SYNCS.PHASECHK.TRANS64.TRYWAIT P0, [R0+URZ], R3 ;  /* 0x00000003000075a7 */ /* 0x0022a400080011ff */
[----:B--2---:R-:W-:Y:S05]  /*63e0*/  @!P0 NANOSLEEP.SYNCS 0x989680 ;  /* 0x009896800000895d */ /* 0x004fea0003900000 */
[----:B------:R-:W2:Y:S02]  /*63f0*/  @!P0 SYNCS.PHASECHK.TRANS64 P0, [R0+URZ], R3 ;  /* 0x00000003000085a7 */ /* 0x000ea400080010ff */
[----:B--2---:R-:W-:Y:S05]  /*6400*/  @!P0 BRA `(.L_x_104) ;  /* 0xfffffffc00f08947 */ /* 0x004fea000383ffff */
[----:B------:R-:W-:Y:S05]  /*6410*/  BRA `(.L_x_105) ;  /* 0xffffffbc00f47947 */ /* 0x000fea000383ffff */
.L_x_39:
[----:B----4-:R-:W-:-:S07]  /*6420*/  MOV R0, UR5 ;  /* 0x0000000500007c02 */ /* 0x010fce0008000f00 */
.L_x_106:
[----:B-1----:R1:W2:Y:S02]  /*6430*/  SYNCS.PHASECHK.TRANS64.TRYWAIT P0, [R0+URZ], R3 ;  /* 0x00000003000075a7 */ /* 0x0022a400080011ff */
[----:B--2---:R-:W-:Y:S05]  /*6440*/  @!P0 NANOSLEEP.SYNCS 0x989680 ;  /* 0x009896800000895d */ /* 0x004fea0003900000 */
[----:B------:R-:W2:Y:S02]  /*6450*/  @!P0 SYNCS.PHASECHK.TRANS64 P0, [R0+URZ], R3 ;  /* 0x00000003000085a7 */ /* 0x000ea400080010ff */
[----:B--2---:R-:W-:Y:S05]  /*6460*/  @!P0 BRA `(.L_x_106) ;  /* 0xfffffffc00f08947 */ /* 0x004fea000383ffff */
[----:B------:R-:W-:Y:S05]  /*6470*/  BRA `(.L_x_107) ;  /* 0xffffffc000007947 */ /* 0x000fea000383ffff */
.L_x_42:
[----:B-1----:R1:W2:Y:S02]  /*6480*/  SYNCS.PHASECHK.TRANS64.TRYWAIT P0, [R0+URZ+0xd0], R5 ;  /* 0x0000d005000075a7 */ /* 0x0022a400080011ff */
[----:B--2---:R-:W-:Y:S05]  /*6490*/  @!P0 NANOSLEEP.SYNCS 0x989680 ;  /* 0x009896800000895d */ /* 0x004fea0003900000 */
[----:B------:R-:W2:Y:S02]  /*64a0*/  @!P0 SYNCS.PHASECHK.TRANS64 P0, [R0+URZ+0xd0], R5 ;  /* 0x0000d005000085a7 */ /* 0x000ea400080010ff */
[----:B--2---:R-:W-:Y:S05]  /*64b0*/  @!P0 BRA `(.L_x_42) ;  /* 0xfffffffc00f08947 */ /* 0x004fea000383ffff */
[----:B------:R-:W-:Y:S05]  /*64c0*/  BRA `(.L_x_108) ;  /* 0xffffffc0005c7947 */ /* 0x000fea000383ffff */
.L_x_43:
[----:B------:R-:W-:-:S07]  /*64d0*/  MOV R0, UR5 ;  /* 0x0000000500007c02 */ /* 0x000fce0008000f00 */
.L_x_109:
[----:B-1----:R1:W2:Y:S02]  /*64e0*/  SYNCS.PHASECHK.TRANS64.TRYWAIT P0, [R0+URZ+0x80], R5 ;  /* 0x00008005000075a7 */ /* 0x0022a400080011ff */
[----:B--2---:R-:W-:Y:S05]  /*64f0*/  @!P0 NANOSLEEP.SYNCS 0x989680 ;  /* 0x009896800000895d */ /* 0x004fea0003900000 */
[----:B------:R-:W2:Y:S02]  /*6500*/  @!P0 SYNCS.PHASECHK.TRANS64 P0, [R0+URZ+0x80], R5 ;  /* 0x00008005000085a7 */ /* 0x000ea400080010ff */
[----:B--2---:R-:W-:Y:S05]  /*6510*/  @!P0 BRA `(.L_x_109) ;  /* 0xfffffffc00f08947 */ /* 0x004fea000383ffff */
[----:B------:R-:W-:Y:S05]  /*6520*/  BRA `(.L_x_110) ;  /* 0xffffffc0006c7947 */ /* 0x000fea000383ffff */
.L_x_44:
[----:B-1----:R1:W2:Y:S02]  /*6530*/  SYNCS.PHASECHK.TRANS64.TRYWAIT P1, [R0+URZ+0x70], R5 ;  /* 0x00007005000075a7 */ /* 0x0022a400080211ff */
[----:B--2---:R-:W-:Y:S05]  /*6540*/  @!P1 NANOSLEEP.SYNCS 0x989680 ;  /* 0x009896800000995d */ /* 0x004fea0003900000 */
[----:B------:R-:W2:Y:S02]  /*6550*/  @!P1 SYNCS.PHASECHK.TRANS64 P1, [R0+URZ+0x70], R5 ;  /* 0x00007005000095a7 */ /* 0x000ea400080210ff */
[----:B--2---:R-:W-:Y:S05]  /*6560*/  @!P1 BRA `(.L_x_44) ;  /* 0xfffffffc00f09947 */ /* 0x004fea000383ffff */
[----:B------:R-:W-:Y:S05]  /*6570*/  BRA `(.L_x_111) ;  /* 0xffffffc0009c7947 */ /* 0x000fea000383ffff */
.L_x_47:
[----:B------:R-:W-:-:S07]  /*6580*/  MOV R0, UR5 ;  /* 0x0000000500007c02 */ /* 0x000fce0008000f00 */
.L_x_112:
[----:B-1----:R1:W2:Y:S02]  /*6590*/  SYNCS.PHASECHK.TRANS64.TRYWAIT P0, [R0+URZ+0x80], R3 ;  /* 0x00008003000075a7 */ /* 0x0022a400080011ff */
[----:B--2---:R-:W-:Y:S05]  /*65a0*/  @!P0 NANOSLEEP.SYNCS 0x989680 ;  /* 0x009896800000895d */ /* 0x004fea0003900000 */
[----:B------:R-:W2:Y:S02]  /*65b0*/  @!P0 SYNCS.PHASECHK.TRANS64 P0, [R0+URZ+0x80], R3 ;  /* 0x00008003000085a7 */ /* 0x000ea400080010ff */
[----:B--2---:R-:W-:Y:S05]  /*65c0*/  @!P0 BRA `(.L_x_112) ;  /* 0xfffffffc00f08947 */ /* 0x004fea000383ffff */
[----:B------:R-:W-:Y:S05]  /*65d0*/  BRA `(.L_x_46) ;  /* 0xffffffc000f07947 */ /* 0x000fea000383ffff */
.L_x_54:
[----:B-1----:R1:W2:Y:S02]  /*65e0*/  SYNCS.PHASECHK.TRANS64.TRYWAIT P1, [R0+URZ+0x70], R5 ;  /* 0x00007005000075a7 */ /* 0x0022a400080211ff */
[----:B--2---:R-:W-:Y:S05]  /*65f0*/  @!P1 NANOSLEEP.SYNCS 0x989680 ;  /* 0x009896800000995d */ /* 0x004fea0003900000 */
[----:B------:R-:W2:Y:S02]  /*6600*/  @!P1 SYNCS.PHASECHK.TRANS64 P1, [R0+URZ+0x70], R5 ;  /* 0x00007005000095a7 */ /* 0x000ea400080210ff */
[----:B--2---:R-:W-:Y:S05]  /*6610*/  @!P1 BRA `(.L_x_54) ;  /* 0xfffffffc00f09947 */ /* 0x004fea000383ffff */
[----:B------:R-:W-:Y:S05]  /*6620*/  BRA `(.L_x_113) ;  /* 0xffffffc800507947 */ /* 0x000fea000383ffff */
.L_x_55:
[----:B------:R-:W-:-:S07]  /*6630*/  MOV R3, UR8 ;  /* 0x0000000800037c02 */ /* 0x000fce0008000f00 */
.L_x_114:
[----:B-1----:R1:W2:Y:S02]  /*6640*/  SYNCS.PHASECHK.TRANS64.TRYWAIT P0, [R3+URZ+0xb0], R0 ;  /* 0x0000b000030075a7 */ /* 0x0022a400080011ff */
[----:B--2---:R-:W-:Y:S05]  /*6650*/  @!P0 NANOSLEEP.SYNCS 0x989680 ;  /* 0x009896800000895d */ /* 0x004fea0003900000 */
[----:B------:R-:W2:Y:S02]  /*6660*/  @!P0 SYNCS.PHASECHK.TRANS64 P0, [R3+URZ+0xb0], R0 ;  /* 0x0000b000030085a7 */ /* 0x000ea400080010ff */
[----:B--2---:R-:W-:Y:S05]  /*6670*/  @!P0 BRA `(.L_x_114) ;  /* 0xfffffffc00f08947 */ /* 0x004fea000383ffff */
[----:B------:R-:W-:Y:S05]  /*6680*/  BRA `(.L_x_115) ;  /* 0xffffffc800a07947 */ /* 0x000fea000383ffff */
.L_x_58:
[----:B------:R-:W-:Y:S07]  /*6690*/  MOV R0, UR7 ;  /* 0x0000000700007c02 */ /* 0x000fee0008000f00 */
.L_x_116:
[----:B-1----:R1:W2:Y:S02]  /*66a0*/  SYNCS.PHASECHK.TRANS64.TRYWAIT P0, [R0+URZ], R3 ;  /* 0x00000003000075a7 */ /* 0x0022a400080011ff */
[----:B--2---:R-:W-:Y:S05]  /*66b0*/  @!P0 NANOSLEEP.SYNCS 0x989680 ;  /* 0x009896800000895d */ /* 0x004fea0003900000 */
[----:B------:R-:W2:Y:S02]  /*66c0*/  @!P0 SYNCS.PHASECHK.TRANS64 P0, [R0+URZ], R3 ;  /* 0x00000003000085a7 */ /* 0x000ea400080010ff */
[----:B--2---:R-:W-:Y:S05]  /*66d0*/  @!P0 BRA `(.L_x_116) ;  /* 0xfffffffc00f08947 */ /* 0x004fea000383ffff */
[----:B------:R-:W-:Y:S05]  /*66e0*/  BRA `(.L_x_57) ;  /* 0xffffffc800bc7947 */ /* 0x000fea000383ffff */
.L_x_61:
[----:B------:R-:W-:-:S07]  /*66f0*/  MOV R0, UR5 ;  /* 0x0000000500007c02 */ /* 0x000fce0008000f00 */
.L_x_117:
[----:B--2---:R2:W3:Y:S02]  /*6700*/  SYNCS.PHASECHK.TRANS64.TRYWAIT P0, [R0+URZ], R3 ;  /* 0x00000003000075a7 */ /* 0x0044e400080011ff */
[----:B---3--:R-:W-:Y:S05]  /*6710*/  @!P0 NANOSLEEP.SYNCS 0x989680 ;  /* 0x009896800000895d */ /* 0x008fea0003900000 */
[----:B------:R-:W3:Y:S02]  /*6720*/  @!P0 SYNCS.PHASECHK.TRANS64 P0, [R0+URZ], R3 ;  /* 0x00000003000085a7 */ /* 0x000ee400080010ff */
[----:B---3--:R-:W-:Y:S05]  /*6730*/  @!P0 BRA `(.L_x_117) ;  /* 0xfffffffc00f08947 */ /* 0x008fea000383ffff */
[----:B------:R-:W-:Y:S05]  /*6740*/  BRA `(.L_x_118) ;  /* 0xffffffcc00707947 */ /* 0x000fea000383ffff */
.L_x_62:
[----:B------:R-:W-:-:S07]  /*6750*/  MOV R0, UR5 ;  /* 0x0000000500007c02 */ /* 0x000fce0008000f00 */
.L_x_119:
[----:B-1----:R1:W2:Y:S02]  /*6760*/  SYNCS.PHASECHK.TRANS64.TRYWAIT P0, [R0+URZ], R3 ;  /* 0x00000003000075a7 */ /* 0x0022a400080011ff */
[----:B--2---:R-:W-:Y:S05]  /*6770*/  @!P0 NANOSLEEP.SYNCS 0x989680 ;  /* 0x009896800000895d */ /* 0x004fea0003900000 */
[----:B------:R-:W2:Y:S02]  /*6780*/  @!P0 SYNCS.PHASECHK.TRANS64 P0, [R0+URZ], R3 ;  /* 0x00000003000085a7 */ /* 0x000ea400080010ff */
[----:B--2---:R-:W-:Y:S05]  /*6790*/  @!P0 BRA `(.L_x_119) ;  /* 0xfffffffc00f08947 */ /* 0x004fea000383ffff */
[----:B------:R-:W-:Y:S05]  /*67a0*/  BRA `(.L_x_120) ;  /* 0xffffffcc007c7947 */ /* 0x000fea000383ffff */
.L_x_63:
[----:B------:R-:W-:-:S07]  /*67b0*/  MOV R0, UR5 ;  /* 0x0000000500007c02 */ /* 0x000fce0008000f00 */
.L_x_121:
[----:B-1----:R1:W2:Y:S02]  /*67c0*/  SYNCS.PHASECHK.TRANS64.TRYWAIT P0, [R0+URZ], R3 ;  /* 0x00000003000075a7 */ /* 0x0022a400080011ff */
[----:B--2---:R-:W-:Y:S05]  /*67d0*/  @!P0 NANOSLEEP.SYNCS 0x989680 ;  /* 0x009896800000895d */ /* 0x004fea0003900000 */
[----:B------:R-:W2:Y:S02]  /*67e0*/  @!P0 SYNCS.PHASECHK.TRANS64 P0, [R0+URZ], R3 ;  /* 0x00000003000085a7 */ /* 0x000ea400080010ff */
[----:B--2---:R-:W-:Y:S05]  /*67f0*/  @!P0 BRA `(.L_x_121) ;  /* 0xfffffffc00f08947 */ /* 0x004fea000383ffff */
[----:B------:R-:W-:Y:S05]  /*6800*/  BRA `(.L_x_122) ;  /* 0xffffffcc00887947 */ /* 0x000fea000383ffff */
.L_x_64:
[----:B------:R-:W-:-:S07]  /*6810*/  MOV R0, UR7 ;  /* 0x0000000700007c02 */ /* 0x000fce0008000f00 */
.L_x_123:
[----:B-1----:R1:W2:Y:S02]  /*6820*/  SYNCS.PHASECHK.TRANS64.TRYWAIT P0, [R0+URZ], R3 ;  /* 0x00000003000075a7 */ /* 0x0022a400080011ff */
[----:B--2---:R-:W-:Y:S05]  /*6830*/  @!P0 NANOSLEEP.SYNCS 0x989680 ;  /* 0x009896800000895d */ /* 0x004fea0003900000 */
[----:B------:R-:W2:Y:S02]  /*6840*/  @!P0 SYNCS.PHASECHK.TRANS64 P0, [R0+URZ], R3 ;  /* 0x00000003000085a7 */ /* 0x000ea400080010ff */
[----:B--2---:R-:W-:Y:S05]  /*6850*/  @!P0 BRA `(.L_x_123) ;  /* 0xfffffffc00f08947 */ /* 0x004fea000383ffff */
[----:B------:R-:W-:Y:S05]  /*6860*/  BRA `(.L_x_124) ;  /* 0xffffffcc00947947 */ /* 0x000fea000383ffff */
.L_x_69:
[----:B---3--:R3:W1:Y:S02]  /*6870*/  SYNCS.PHASECHK.TRANS64.TRYWAIT P0, [R0+URZ+0x70], R3 ;  /* 0x00007003000075a7 */ /* 0x00866400080011ff */
[----:B-1----:R-:W-:Y:S05]  /*6880*/  @!P0 NANOSLEEP.SYNCS 0x989680 ;  /* 0x009896800000895d */ /* 0x002fea0003900000 */
[----:B------:R-:W1:Y:S02]  /*6890*/  @!P0 SYNCS.PHASECHK.TRANS64 P0, [R0+URZ+0x70], R3 ;  /* 0x00007003000085a7 */ /* 0x000e6400080010ff */
[----:B-1----:R-:W-:Y:S05]  /*68a0*/  @!P0 BRA `(.L_x_69) ;  /* 0xfffffffc00f08947 */ /* 0x002fea000383ffff */
[----:B------:R-:W-:Y:S05]  /*68b0*/  BRA `(.L_x_125) ;  /* 0xffffffd000907947 */ /* 0x000fea000383ffff */
.L_x_72:
[----:B------:R-:W-:Y:S07]  /*68c0*/  MOV R0, UR6 ;  /* 0x0000000600007c02 */ /* 0x000fee0008000f00 */
.L_x_126:
[----:B-1----:R1:W3:Y:S02]  /*68d0*/  SYNCS.PHASECHK.TRANS64.TRYWAIT P0, [R0+URZ+0x68], R3 ;  /* 0x00006803000075a7 */ /* 0x0022e400080011ff */
[----:B---3--:R-:W-:Y:S05]  /*68e0*/  @!P0 NANOSLEEP.SYNCS 0x989680 ;  /* 0x009896800000895d */ /* 0x008fea0003900000 */
[----:B------:R-:W3:Y:S02]  /*68f0*/  @!P0 SYNCS.PHASECHK.TRANS64 P0, [R0+URZ+0x68], R3 ;  /* 0x00006803000085a7 */ /* 0x000ee400080010ff */
[----:B---3--:R-:W-:Y:S05]  /*6900*/  @!P0 BRA `(.L_x_126) ;  /* 0xfffffffc00f08947 */ /* 0x008fea000383ffff */
[----:B------:R-:W-:Y:S05]  /*6910*/  BRA `(.L_x_71) ;  /* 0xffffffd4007c7947 */ /* 0x000fea000383ffff */
.L_x_75:
[----:B------:R-:W-:Y:S07]  /*6920*/  MOV R3, UR6 ;  /* 0x0000000600037c02 */ /* 0x000fee0008000f00 */
.L_x_127:
[----:B-1----:R1:W2:Y:S02]  /*6930*/  SYNCS.PHASECHK.TRANS64.TRYWAIT P2, [R3+URZ+0x58], R26 ;  /* 0x0000581a030075a7 */ /* 0x0022a400080411ff */
[----:B--2---:R-:W-:Y:S05]  /*6940*/  @!P2 NANOSLEEP.SYNCS 0x989680 ;  /* 0x009896800000a95d */ /* 0x004fea0003900000 */
[----:B------:R-:W2:Y:S02]  /*6950*/  @!P2 SYNCS.PHASECHK.TRANS64 P2, [R3+URZ+0x58], R26 ;  /* 0x0000581a0300a5a7 */ /* 0x000ea400080410ff */
[----:B--2---:R-:W-:Y:S05]  /*6960*/  @!P2 BRA `(.L_x_127) ;  /* 0xfffffffc00f0a947 */ /* 0x004fea000383ffff */
[----:B------:R-:W-:Y:S05]  /*6970*/  BRA `(.L_x_128) ;  /* 0xffffffd800107947 */ /* 0x000fea000383ffff */
.L_x_78:
[----:B--2---:R2:W1:Y:S02]  /*6980*/  SYNCS.PHASECHK.TRANS64.TRYWAIT P0, [R0+URZ+0x70], R3 ;  /* 0x00007003000075a7 */ /* 0x00446400080011ff */
[----:B-1----:R-:W-:Y:S05]  /*6990*/  @!P0 NANOSLEEP.SYNCS 0x989680 ;  /* 0x009896800000895d */ /* 0x002fea0003900000 */
[----:B------:R-:W1:Y:S02]  /*69a0*/  @!P0 SYNCS.PHASECHK.TRANS64 P0, [R0+URZ+0x70], R3 ;  /* 0x00007003000085a7 */ /* 0x000e6400080010ff */
[----:B-1----:R-:W-:Y:S05]  /*69b0*/  @!P0 BRA `(.L_x_78) ;  /* 0xfffffffc00f08947 */ /* 0x002fea000383ffff */
[----:B------:R-:W-:Y:S05]  /*69c0*/  BRA `(.L_x_129) ;  /* 0xffffffdc006c7947 */ /* 0x000fea000383ffff */
.L_x_89:
[----:B-1----:R-:W-:Y:S04]  /*69d0*/  MOV R0, UR43 ;  /* 0x0000002b00007c02 */ /* 0x002fe80008000f00 */
[----:B------:R1:W2:Y:S03]  /*69e0*/  SYNCS.PHASECHK.TRANS64.TRYWAIT P1, [R0+URZ+0x50], R3 ;  /* 0x00005003000075a7 */ /* 0x0002a600080211ff */
[----:B--2---:R-:W-:Y:S05]  /*69f0*/  @!P1 NANOSLEEP.SYNCS 0x989680 ;  /* 0x009896800000995d */ /* 0x004fea0003900000 */
[----:B------:R-:W2:Y:S02]  /*6a00*/  @!P1 SYNCS.PHASECHK.TRANS64 P1, [R0+URZ+0x50], R3 ;  /* 0x00005003000095a7 */ /* 0x000ea400080210ff */
[----:B--2---:R-:W-:Y:S05]  /*6a10*/  @!P1 BRA `(.L_x_89) ;  /* 0xfffffffc00ec9947 */ /* 0x004fea000383ffff */
[----:B------:R-:W-:Y:S05]  /*6a20*/  BRA `(.L_x_88) ;  /* 0xffffffe800607947 */ /* 0x000fea000383ffff */
.L_x_91:
[----:B-1----:R1:W4:Y:S02]  /*6a30*/  SYNCS.PHASECHK.TRANS64.TRYWAIT P1, [R92+URZ+0x90], R7 ;  /* 0x000090075c0075a7 */ /* 0x00232400080211ff */
[----:B----4-:R-:W-:Y:S05]  /*6a40*/  @!P1 NANOSLEEP.SYNCS 0x989680 ;  /* 0x009896800000995d */ /* 0x010fea0003900000 */
[----:B------:R-:W4:Y:S02]  /*6a50*/  @!P1 SYNCS.PHASECHK.TRANS64 P1, [R92+URZ+0x90], R7 ;  /* 0x000090075c0095a7 */ /* 0x000f2400080210ff */
[----:B----4-:R-:W-:Y:S05]  /*6a60*/  @!P1 BRA `(.L_x_91) ;  /* 0xfffffffc00f09947 */ /* 0x010fea000383ffff */
[----:B------:R-:W-:Y:S05]  /*6a70*/  BRA `(.L_x_90) ;  /* 0xffffffe8009c7947 */ /* 0x000fea000383ffff */
        .weak           $__internal_0_$__cuda_sm10x_tcgen05_guardrail_trap_col_being_dealloced_not_returned_by_alloc
        .type           $__internal_0_$__cuda_sm10x_tcgen05_guardrail_trap_col_being_dealloced_not_returned_by_alloc,@function
        .size           $__internal_0_$__cuda_sm10x_tcgen05_guardrail_trap_col_being_dealloced_not_returned_by_alloc,($__internal_1_$__cuda_sm10x_tcgen05_guardrail_trap_phase_invalid_during_alloc - $__internal_0_$__cuda_sm10x_tcgen05_guardrail_trap_col_being_dealloced_not_returned_by_alloc)
$__internal_0_$__cuda_sm10x_tcgen05_guardrail_trap_col_being_dealloced_not_returned_by_alloc:
[----:B------:R-:W-:Y:S05]  /*6a80*/  BPT.TRAP 0x1 ;  /* 0x000000040000795c */ /* 0x000fea0000300000 */
[----:B------:R-:W-:-:S04]  /*6a90*/  HFMA2 R3, -RZ, RZ, 0, 0 ;  /* 0x00000000ff037431 */ /* 0x000fc800000001ff */
[----:B------:R-:W-:Y:S05]  /*6aa0*/  RET.REL.NODEC R2 `(_ZN7cutlass13device_kernelINS_4gemm6kernel13GemmUniversalIN4cute5tupleIJiiiiEEENS1_10collective13CollectiveMmaINS1_35MainloopSm100TmaUmmaWarpSpecializedILi5ELi2ELi4ENS5_IJNS4_1CILi1EEESB_SB_EEEEENS5_IJNSA_ILi64EEESE_SE_EEEaNS5_IJlSB_lEEEaSG_NS4_8TiledMMAINS4_8MMA_AtomIJNS4_15SM100_MMA_S8_SSIaaiLi64ELi64ELNS4_4UMMA5MajorE0ELSL_0ELNSK_8SaturateE0EEEEEENS4_6LayoutISC_NS5_IJNSA_ILi0EEESQ_SQ_EEEEENS5_IJNS4_10UnderscoreEST_ST_EEEEENS4_13SM90_TMA_LOADENS4_14ComposedLayoutINS4_7SwizzleILi2ELi4ELi3EEENS4_18smem_ptr_flag_bitsILi8EEENSP_INS5_IJNSA_ILi8EEESE_EEENS5_IJSE_SB_EEEEEEEvNS4_8identityESW_S16_vS17_EENS_8epilogue10collective18CollectiveEpilogueINS19_23Sm100TmaWarpSpecializedILi1ELi1ELi32ELb0ELb0EEEJSF_NS5_IJNSP_ISE_SB_EES1E_EEEaSG_aSG_NS19_6fusion15FusionCallbacksIS1D_NS1G_17LinearCombinationIaiaiLNS_15FloatRoundStyleE2EEESF_S1F_JEEENS4_5SM1004TMEM4LOAD26SM100_TMEM_LOAD_16dp32b32xESW_S16_NS4_39AutoVectorizingCopyWithAssumedAlignmentILi128EEENS4_14SM90_TMA_STOREES16_S1R_S1R_EEEvvEEEEvNT_6ParamsE) ;  /* 0xffffff9402547950 */ /* 0x000fea0003c3ffff */
        .weak           $__internal_1_$__cuda_sm10x_tcgen05_guardrail_trap_phase_invalid_during_alloc
        .type           $__internal_1_$__cuda_sm10x_tcgen05_guardrail_trap_phase_invalid_during_alloc,@function
        .size           $__internal_1_$__cuda_sm10x_tcgen05_guardrail_trap_phase_invalid_during_alloc,($__internal_2_$__cuda_sm10x_tcgen05_guardrail_trap_unallocated_columns_being_dealloced - $__internal_1_$__cuda_sm10x_tcgen05_guardrail_trap_phase_invalid_during_alloc)
$__internal_1_$__cuda_sm10x_tcgen05_guardrail_trap_phase_invalid_during_alloc:
[----:B------:R-:W-:Y:S05]  /*6ab0*/  BPT.TRAP 0x1 ;  /* 0x000000040000795c */ /* 0x000fea0000300000 */
[----:B------:R-:W-:-:S04]  /*6ac0*/  MOV R3, 0x0 ;  /* 0x0000000000037802 */ /* 0x000fc80000000f00 */
[----:B------:R-:W-:Y:S05]  /*6ad0*/  RET.REL.NODEC R2 `(_ZN7cutlass13device_kernelINS_4gemm6kernel13GemmUniversalIN4cute5tupleIJiiiiEEENS1_10collective13CollectiveMmaINS1_35MainloopSm100TmaUmmaWarpSpecializedILi5ELi2ELi4ENS5_IJNS4_1CILi1EEESB_SB_EEEEENS5_IJNSA_ILi64EEESE_SE_EEEaNS5_IJlSB_lEEEaSG_NS4_8TiledMMAINS4_8MMA_AtomIJNS4_15SM100_MMA_S8_SSIaaiLi64ELi64ELNS4_4UMMA5MajorE0ELSL_0ELNSK_8SaturateE0EEEEEENS4_6LayoutISC_NS5_IJNSA_ILi0EEESQ_SQ_EEEEENS5_IJNS4_10UnderscoreEST_ST_EEEEENS4_13SM90_TMA_LOADENS4_14ComposedLayoutINS4_7SwizzleILi2ELi4ELi3EEENS4_18smem_ptr_flag_bitsILi8EEENSP_INS5_IJNSA_ILi8EEESE_EEENS5_IJSE_SB_EEEEEEEvNS4_8identityESW_S16_vS17_EENS_8epilogue10collective18CollectiveEpilogueINS19_23Sm100TmaWarpSpecializedILi1ELi1ELi32ELb0ELb0EEEJSF_NS5_IJNSP_ISE_SB_EES1E_EEEaSG_aSG_NS19_6fusion15FusionCallbacksIS1D_NS1G_17LinearCombinationIaiaiLNS_15FloatRoundStyleE2EEESF_S1F_JEEENS4_5SM1004TMEM4LOAD26SM100_TMEM_LOAD_16dp32b32xESW_S16_NS4_39AutoVectorizingCopyWithAssumedAlignmentILi128EEENS4_14SM90_TMA_STOREES16_S1R_S1R_EEEvvEEEEvNT_6ParamsE) ;  /* 0xffffff9402487950 */ /* 0x000fea0003c3ffff */
        .weak           $__internal_2_$__cuda_sm10x_tcgen05_guardrail_trap_unallocated_columns_being_dealloced
        .type           $__internal_2_$__cuda_sm10x_tcgen05_guardrail_trap_unallocated_columns_being_dealloced,@function
        .size           $__internal_2_$__cuda_sm10x_tcgen05_guardrail_trap_unallocated_columns_being_dealloced,(.L_x_131 - $__internal_2_$__cuda_sm10x_tcgen05_guardrail_trap_unallocated_columns_being_dealloced)
$__internal_2_$__cuda_sm10x_tcgen05_guardrail_trap_unallocated_columns_being_dealloced:
[----:B------:R-:W-:Y:S05]  /*6ae0*/  BPT.TRAP 0x1 ;  /* 0x000000040000795c */ /* 0x000fea0000300000 */
[----:B------:R-:W-:-:S04]  /*6af0*/  HFMA2 R3, -RZ, RZ, 0, 0 ;  /* 0x00000000ff037431 */ /* 0x000fc800000001ff */
[----:B------:R-:W-:Y:S05]  /*6b00*/  RET.REL.NODEC R2 `(_ZN7cutlass13device_kernelINS_4gemm6kernel13GemmUniversalIN4cute5tupleIJiiiiEEENS1_10collective13CollectiveMmaINS1_35MainloopSm100TmaUmmaWarpSpecializedILi5ELi2ELi4ENS5_IJNS4_1CILi1EEESB_SB_EEEEENS5_IJNSA_ILi64EEESE_SE_EEEaNS5_IJlSB_lEEEaSG_NS4_8TiledMMAINS4_8MMA_AtomIJNS4_15SM100_MMA_S8_SSIaaiLi64ELi64ELNS4_4UMMA5MajorE0ELSL_0ELNSK_8SaturateE0EEEEEENS4_6LayoutISC_NS5_IJNSA_ILi0EEESQ_SQ_EEEEENS5_IJNS4_10UnderscoreEST_ST_EEEEENS4_13SM90_TMA_LOADENS4_14ComposedLayoutINS4_7SwizzleILi2ELi4ELi3EEENS4_18smem_ptr_flag_bitsILi8EEENSP_INS5_IJNSA_ILi8EEESE_EEENS5_IJSE_SB_EEEEEEEvNS4_8identityESW_S16_vS17_EENS_8epilogue10collective18CollectiveEpilogueINS19_23Sm100TmaWarpSpecializedILi1ELi1ELi32ELb0ELb0EEEJSF_NS5_IJNSP_ISE_SB_EES1E_EEEaSG_aSG_NS19_6fusion15FusionCallbacksIS1D_NS1G_17LinearCombinationIaiaiLNS_15FloatRoundStyleE2EEESF_S1F_JEEENS4_5SM1004TMEM4LOAD26SM100_TMEM_LOAD_16dp32b32xESW_S16_NS4_39AutoVectorizingCopyWithAssumedAlignmentILi128EEENS4_14SM90_TMA_STOREES16_S1R_S1R_EEEvvEEEEvNT_6ParamsE) ;  /* 0xffffff94023c7950 */ /* 0x000fea0003c3ffff */
.L_x_130:
[----:B------:R-:W-:-:S00]  /*6b10*/  BRA `(.L_x_130) ;  /* 0xfffffffc00fc7947 */ /* 0x000fc0000383ffff */
[----:B------:R-:W-:-:S00]  /*6b20*/  NOP ;  /* 0x0000000000007918 */ /* 0x000fc00000000000 */
        /* <DEDUP_REMOVED lines=13> */
.L_x_131:


//--------------------- .nv.global.init           --------------------------
	.section	.nv.global.init,"aw",@progbits
.nv.global.init:
	.type		$str$27,@object
	.size		$str$27,($str$28 - $str$27)
$str$27:
        /*0000*/ 	.byte	0x28, 0x61, 0x64, 0x64, 0x72, 0x65, 0x73, 0x73, 0x20, 0x26, 0x20, 0x6d, 0x61, 0x73, 0x6b, 0x29
        /*0010*/ 	.byte	0x20, 0x3d, 0x3d, 0x20, 0x30, 0x00
	.type		$str$28,@object
	.size		$str$28,($str$26 - $str$28)
$str$28:
        /*0016*/ 	.byte	0x2f, 0x74, 0x6d, 0x70, 0x2f, 0x63, 0x75, 0x74, 0x6c, 0x61, 0x73, 0x73, 0x5f, 0x73, 0x77, 0x65
        /*0026*/ 	.byte	0x65, 0x70, 0x5f, 0x73, 0x72, 0x63, 0x2f, 0x69, 0x6e, 0x63, 0x6c, 0x75, 0x64, 0x65, 0x2f, 0x63
        /*0036*/ 	.byte	0x75, 0x74, 0x65, 0x2f, 0x70, 0x6f, 0x69, 0x6e, 0x74, 0x65, 0x72, 0x5f, 0x66, 0x6c, 0x61, 0x67
        /*0046*/ 	.byte	0x67, 0x65, 0x64, 0x2e, 0x68, 0x70, 0x70, 0x00
	.type		$str$26,@object
	.size		$str$26,($str$25 - $str$26)
$str$26:
        /*004e*/ 	.byte	0x2f, 0x74, 0x6d, 0x70, 0x2f, 0x63, 0x75, 0x74, 0x6c, 0x61, 0x73, 0x73, 0x5f, 0x73, 0x77, 0x65
        /*005e*/ 	.byte	0x65, 0x70, 0x5f, 0x73, 0x72, 0x63, 0x2f, 0x69, 0x6e, 0x63, 0x6c, 0x75, 0x64, 0x65, 0x2f, 0x63
        /*006e*/ 	.byte	0x75, 0x74, 0x65, 0x2f, 0x61, 0x74, 0x6f, 0x6d, 0x2f, 0x63, 0x6f, 0x70, 0x79, 0x5f, 0x74, 0x72
        /*007e*/ 	.byte	0x61, 0x69, 0x74, 0x73, 0x5f, 0x73, 0x6d, 0x31, 0x30, 0x30, 0x2e, 0x68, 0x70, 0x70, 0x00
	.type		$str$25,@object
	.size		$str$25,(__unnamed_1 - $str$25)
$str$25:
        /*008d*/ 	.byte	0x28, 0x28, 0x75, 0x69, 0x6e, 0x74, 0x33, 0x32, 0x5f, 0x74, 0x28, 0x74, 0x68, 0x72, 0x65, 0x61
        /*009d*/ 	.byte	0x64, 0x49, 0x64, 0x78, 0x2e, 0x78, 0x29, 0x20, 0x2f, 0x20, 0x33, 0x32, 0x29, 0x20, 0x25, 0x20
        /*00ad*/ 	.byte	0x34, 0x29, 0x20, 0x3d, 0x3d, 0x20, 0x28, 0x28, 0x28, 0x74, 0x6d, 0x65, 0x6d, 0x5f, 0x61, 0x64
        /*00bd*/ 	.byte	0x64, 0x72, 0x20, 0x3e, 0x3e, 0x20, 0x31, 0x36, 0x29, 0x20, 0x2f, 0x20, 0x33, 0x32, 0x29, 0x20
        /*00cd*/ 	.byte	0x25, 0x20, 0x34, 0x29, 0x00
	.type		__unnamed_1,@object
	.size		__unnamed_1,(__unnamed_2 - __unnamed_1)
__unnamed_1:
        /*00d2*/ 	.byte	0x61, 0x75, 0x74, 0x6f, 0x20, 0x63, 0x75, 0x74, 0x65, 0x3a, 0x3a, 0x61, 0x73, 0x5f, 0x70, 0x6f
        /* <DEDUP_REMOVED lines=24> */
        /*0262*/ 	.byte	0x00
	.type		__unnamed_2,@object
	.size		__unnamed_2,(.L_2 - __unnamed_2)
__unnamed_2:
        /* <DEDUP_REMOVED lines=41> */
.L_2:


//--------------------- .nv.shared._ZN7cutlass13device_kernelINS_4gemm6kernel13GemmUniversalIN4cute5tupleIJiiiiEEENS1_10collective13CollectiveMmaINS1_35MainloopSm100TmaUmmaWarpSpecializedILi5ELi2ELi4ENS5_IJNS4_1CILi1EEESB_SB_EEEEENS5_IJNSA_ILi64EEESE_SE_EEEaNS5_IJlSB_lEEEaSG_NS4_8TiledMMAINS4_8MMA_AtomIJNS4_15SM100_MMA_S8_SSIaaiLi64ELi64ELNS4_4UMMA5MajorE0ELSL_0ELNSK_8SaturateE0EEEEEENS4_6LayoutISC_NS5_IJNSA_ILi0EEESQ_SQ_EEEEENS5_IJNS4_10UnderscoreEST_ST_EEEEENS4_13SM90_TMA_LOADENS4_14ComposedLayoutINS4_7SwizzleILi2ELi4ELi3EEENS4_18smem_ptr_flag_bitsILi8EEENSP_INS5_IJNSA_ILi8EEESE_EEENS5_IJSE_SB_EEEEEEEvNS4_8identityESW_S16_vS17_EENS_8epilogue10collective18CollectiveEpilogueINS19_23Sm100TmaWarpSpecializedILi1ELi1ELi32ELb0ELb0EEEJSF_NS5_IJNSP_ISE_SB_EES1E_EEEaSG_aSG_NS19_6fusion15FusionCallbacksIS1D_NS1G_17LinearCombinationIaiaiLNS_15FloatRoundStyleE2EEESF_S1F_JEEENS4_5SM1004TMEM4LOAD26SM100_TMEM_LOAD_16dp32b32xESW_S16_NS4_39AutoVectorizingCopyWithAssumedAlignmentILi128EEENS4_14SM90_TMA_STOREES16_S1R_S1R_EEEvvEEEEvNT_6ParamsE --------------------------
	.section	.nv.shared._ZN7cutlass13device_kernelINS_4gemm6kernel13GemmUniversalIN4cute5tupleIJiiiiEEENS1_10collective13CollectiveMmaINS1_35MainloopSm100TmaUmmaWarpSpecializedILi5ELi2ELi4ENS5_IJNS4_1CILi1EEESB_SB_EEEEENS5_IJNSA_ILi64EEESE_SE_EEEaNS5_IJlSB_lEEEaSG_NS4_8TiledMMAINS4_8MMA_AtomIJNS4_15SM100_MMA_S8_SSIaaiLi64ELi64ELNS4_4UMMA5MajorE0ELSL_0ELNSK_8SaturateE0EEEEEENS4_6LayoutISC_NS5_IJNSA_ILi0EEESQ_SQ_EEEEENS5_IJNS4_10UnderscoreEST_ST_EEEEENS4_13SM90_TMA_LOADENS4_14ComposedLayoutINS4_7SwizzleILi2ELi4ELi3EEENS4_18smem_ptr_flag_bitsILi8EEENSP_INS5_IJNSA_ILi8EEESE_EEENS5_IJSE_SB_EEEEEEEvNS4_8identityESW_S16_vS17_EENS_8epilogue10collective18CollectiveEpilogueINS19_23Sm100TmaWarpSpecializedILi1ELi1ELi32ELb0ELb0EEEJSF_NS5_IJNSP_ISE_SB_EES1E_EEEaSG_aSG_NS19_6fusion15FusionCallbacksIS1D_NS1G_17LinearCombinationIaiaiLNS_15FloatRoundStyleE2EEESF_S1F_JEEENS4_5SM1004TMEM4LOAD26SM100_TMEM_LOAD_16dp32b32xESW_S16_NS4_39AutoVectorizingCopyWithAssumedAlignmentILi128EEENS4_14SM90_TMA_STOREES16_S1R_S1R_EEEvvEEEEvNT_6ParamsE,"aw",@nobits
	.sectionflags	@""
	.align	16
	.zero		1024


//--------------------- .nv.shared.reserved.0     --------------------------
	.section	.nv.shared.reserved.0,"aw",@nobits
	.weak		__nv_reservedSMEM_offset_0_alias
	.size		__nv_reservedSMEM_offset_0_alias, 0, 64
	.other		__nv_reservedSMEM_offset_0_alias,@"STO_CUDA_RESERVED_SHARED STV_DEFAULT"
__nv_reservedSMEM_offset_0_alias:
	.zero		0
.nv.shared.reserved.0:
	.zero		64
	.weak		__nv_reservedSMEM_tcgen05_partition
	.type		__nv_reservedSMEM_tcgen05_partition,@object
	.size		__nv_reservedSMEM_tcgen05_partition,(.L_0 - __nv_reservedSMEM_tcgen05_partition)
__nv_reservedSMEM_tcgen05_partition:
	.zero		32
.L_0:


//--------------------- .nv.global                --------------------------
	.section	.nv.global,"aw",@nobits
.nv.global:
	.type		_ZN40_INTERNAL_e10ac2f9_4_k_cu_49630e0f_242394cute1_E,@object
	.size		_ZN40_INTERNAL_e10ac2f9_4_k_cu_49630e0f_242394cute1_E,(_ZN40_INTERNAL_e10ac2f9_4_k_cu_49630e0f_242394cuda3std3__45__cpo6cbeginE - _ZN40_INTERNAL_e10ac2f9_4_k_cu_49630e0f_242394cute1_E)
_ZN40_INTERNAL_e10ac2f9_4_k_cu_49630e0f_242394cute1_E:
	.zero		1
	.type		_ZN40_INTERNAL_e10ac2f9_4_k_cu_49630e0f_242394cuda3std3__45__cpo6cbeginE,@object
	.size		_ZN40_INTERNAL_e10ac2f9_4_k_cu_49630e0f_242394cuda3std3__45__cpo6cbeginE,(_ZN40_INTERNAL_e10ac2f9_4_k_cu_49630e0f_242394cuda3std3__48in_placeE - _ZN40_INTERNAL_e10ac2f9_4_k_cu_49630e0f_242394cuda3std3__45__cpo6cbeginE)
_ZN40_INTERNAL_e10ac2f9_4_k_cu_49630e0f_242394cuda3std3__45__cpo6cbeginE:
	.zero		1
	.type		_ZN40_INTERNAL_e10ac2f9_4_k_cu_49630e0f_242394cuda3std3__48in_placeE,@object
	.size		_ZN40_INTERNAL_e10ac2f9_4_k_cu_49630e0f_242394cuda3std3__48in_placeE,(_ZN40_INTERNAL_e10ac2f9_4_k_cu_49630e0f_242394cuda3std6ranges3__45__cpo9iter_moveE - _ZN40_INTERNAL_e10ac2f9_4_k_cu_49630e0f_242394cuda3std3__48in_placeE)
_ZN40_INTERNAL_e10ac2f9_4_k_cu_49630e0f_242394cuda3std3__48in_placeE:
	.zero		1
	.type		_ZN40_INTERNAL_e10ac2f9_4_k_cu_49630e0f_242394cuda3std6ranges3__45__cpo9iter_moveE,@object
	.size		_ZN40_INTERNAL_e10ac2f9_4_k_cu_49630e0f_242394cuda3std6ranges3__45__cpo9iter_moveE,(_ZN40_INTERNAL_e10ac2f9_4_k_cu_49630e0f_242394cuda3std3__45__cpo5beginE - _ZN40_INTERNAL_e10ac2f9_4_k_cu_49630e0f_242394cuda3std6ranges3__45__cpo9iter_moveE)
_ZN40_INTERNAL_e10ac2f9_4_k_cu_49630e0f_242394cuda3std6ranges3__45__cpo9iter_moveE:
	.zero		1
	.type		_ZN40_INTERNAL_e10ac2f9_4_k_cu_49630e0f_242394cuda3std3__45__cpo5beginE,@object
	.size		_ZN40_INTERNAL_e10ac2f9_4_k_cu_49630e0f_242394cuda3std3__45__cpo5beginE,(_ZN40_INTERNAL_e10ac2f9_4_k_cu_49630e0f_242394cuda3std3__442_GLOBAL__N__e10ac2f9_4_k_cu_49630e0f_242396ignoreE - _ZN40_INTERNAL_e10ac2f9_4_k_cu_49630e0f_242394cuda3std3__45__cpo5beginE)
_ZN40_INTERNAL_e10ac2f9_4_k_cu_49630e0f_242394cuda3std3__45__cpo5beginE:
	.zero		1
	.type		_ZN40_INTERNAL_e10ac2f9_4_k_cu_49630e0f_242394cuda3std3__442_GLOBAL__N__e10ac2f9_4_k_cu_49630e0f_242396ignoreE,@object
	.size		_ZN40_INTERNAL_e10ac2f9_4_k_cu_49630e0f_242394cuda3std3__442_GLOBAL__N__e10ac2f9_4_k_cu_49630e0f_242396ignoreE,(_ZN40_INTERNAL_e10ac2f9_4_k_cu_49630e0f_242394cute7productE - _ZN40_INTERNAL_e10ac2f9_4_k_cu_49630e0f_242394cuda3std3__442_GLOBAL__N__e10ac2f9_4_k_cu_49630e0f_242396ignoreE)
_ZN40_INTERNAL_e10ac2f9_4_k_cu_49630e0f_242394cuda3std3__442_GLOBAL__N__e10ac2f9_4_k_cu_49630e0f_242396ignoreE:
	.zero		1
	.type		_ZN40_INTERNAL_e10ac2f9_4_k_cu_49630e0f_242394cute7productE,@object
	.size		_ZN40_INTERNAL_e10ac2f9_4_k_cu_49630e0f_242394cute7productE,(_ZN40_INTERNAL_e10ac2f9_4_k_cu_49630e0f_242394cuda3std3__45__cpo3endE - _ZN40_INTERNAL_e10ac2f9_4_k_cu_49630e0f_242394cute7productE)
_ZN40_INTERNAL_e10ac2f9_4_k_cu_49630e0f_242394cute7productE:
	.zero		1
	.type		_ZN40_INTERNAL_e10ac2f9_4_k_cu_49630e0f_242394cuda3std3__45__cpo3endE,@object
	.size		_ZN40_INTERNAL_e10ac2f9_4_k_cu_49630e0f_242394cuda3std3__45__cpo3endE,(_ZN40_INTERNAL_e10ac2f9_4_k_cu_49630e0f_242394cuda3std3__419piecewise_constructE - _ZN40_INTERNAL_e10ac2f9_4_k_cu_49630e0f_242394cuda3std3__45__cpo3endE)
_ZN40_INTERNAL_e10ac2f9_4_k_cu_49630e0f_242394cuda3std3__45__cpo3endE:
	.zero		1
	.type		_ZN40_INTERNAL_e10ac2f9_4_k_cu_49630e0f_242394cuda3std3__419piecewise_constructE,@object
	.size		_ZN40_INTERNAL_e10ac2f9_4_k_cu_49630e0f_242394cuda3std3__419piecewise_constructE,(_ZN40_INTERNAL_e10ac2f9_4_k_cu_49630e0f_242394cuda3std3__45__cpo4cendE - _ZN40_INTERNAL_e10ac2f9_4_k_cu_49630e0f_242394cuda3std3__419piecewise_constructE)
_ZN40_INTERNAL_e10ac2f9_4_k_cu_49630e0f_242394cuda3std3__419piecewise_constructE:
	.zero		1
	.type		_ZN40_INTERNAL_e10ac2f9_4_k_cu_49630e0f_242394cuda3std3__45__cpo4cendE,@object
	.size		_ZN40_INTERNAL_e10ac2f9_4_k_cu_49630e0f_242394cuda3std3__45__cpo4cendE,(_ZN40_INTERNAL_e10ac2f9_4_k_cu_49630e0f_242394cuda3std6ranges3__45__cpo4swapE - _ZN40_INTERNAL_e10ac2f9_4_k_cu_49630e0f_242394cuda3std3__45__cpo4cendE)
_ZN40_INTERNAL_e10ac2f9_4_k_cu_49630e0f_242394cuda3std3__45__cpo4cendE:
	.zero		1
	.type		_ZN40_INTERNAL_e10ac2f9_4_k_cu_49630e0f_242394cuda3std6ranges3__45__cpo4swapE,@object
	.size		_ZN40_INTERNAL_e10ac2f9_4_k_cu_49630e0f_242394cuda3std6ranges3__45__cpo4swapE,(.L_10 - _ZN40_INTERNAL_e10ac2f9_4_k_cu_49630e0f_242394cuda3std6ranges3__45__cpo4swapE)
_ZN40_INTERNAL_e10ac2f9_4_k_cu_49630e0f_242394cuda3std6ranges3__45__cpo4swapE:
	.zero		1
.L_10:


//--------------------- .nv.constant0._ZN7cutlass13device_kernelINS_4gemm6kernel13GemmUniversalIN4cute5tupleIJiiiiEEENS1_10collective13CollectiveMmaINS1_35MainloopSm100TmaUmmaWarpSpecializedILi5ELi2ELi4ENS5_IJNS4_1CILi1EEESB_SB_EEEEENS5_IJNSA_ILi64EEESE_SE_EEEaNS5_IJlSB_lEEEaSG_NS4_8TiledMMAINS4_8MMA_AtomIJNS4_15SM100_MMA_S8_SSIaaiLi64ELi64ELNS4_4UMMA5MajorE0ELSL_0ELNSK_8SaturateE0EEEEEENS4_6LayoutISC_NS5_IJNSA_ILi0EEESQ_SQ_EEEEENS5_IJNS4_10UnderscoreEST_ST_EEEEENS4_13SM90_TMA_LOADENS4_14ComposedLayoutINS4_7SwizzleILi2ELi4ELi3EEENS4_18smem_ptr_flag_bitsILi8EEENSP_INS5_IJNSA_ILi8EEESE_EEENS5_IJSE_SB_EEEEEEEvNS4_8identityESW_S16_vS17_EENS_8epilogue10collective18CollectiveEpilogueINS19_23Sm100TmaWarpSpecializedILi1ELi1ELi32ELb0ELb0EEEJSF_NS5_IJNSP_ISE_SB_EES1E_EEEaSG_aSG_NS19_6fusion15FusionCallbacksIS1D_NS1G_17LinearCombinationIaiaiLNS_15FloatRoundStyleE2EEESF_S1F_JEEENS4_5SM1004TMEM4LOAD26SM100_TMEM_LOAD_16dp32b32xESW_S16_NS4_39AutoVectorizingCopyWithAssumedAlignmentILi128EEENS4_14SM90_TMA_STOREES16_S1R_S1R_EEEvvEEEEvNT_6ParamsE --------------------------
	.section	.nv.constant0._ZN7cutlass13device_kernelINS_4gemm6kernel13GemmUniversalIN4cute5tupleIJiiiiEEENS1_10collective13CollectiveMmaINS1_35MainloopSm100TmaUmmaWarpSpecializedILi5ELi2ELi4ENS5_IJNS4_1CILi1EEESB_SB_EEEEENS5_IJNSA_ILi64EEESE_SE_EEEaNS5_IJlSB_lEEEaSG_NS4_8TiledMMAINS4_8MMA_AtomIJNS4_15SM100_MMA_S8_SSIaaiLi64ELi64ELNS4_4UMMA5MajorE0ELSL_0ELNSK_8SaturateE0EEEEEENS4_6LayoutISC_NS5_IJNSA_ILi0EEESQ_SQ_EEEEENS5_IJNS4_10UnderscoreEST_ST_EEEEENS4_13SM90_TMA_LOADENS4_14ComposedLayoutINS4_7SwizzleILi2ELi4ELi3EEENS4_18smem_ptr_flag_bitsILi8EEENSP_INS5_IJNSA_ILi8EEESE_EEENS5_IJSE_SB_EEEEEEEvNS4_8identityESW_S16_vS17_EENS_8epilogue10collective18CollectiveEpilogueINS19_23Sm100TmaWarpSpecializedILi1ELi1ELi32ELb0ELb0EEEJSF_NS5_IJNSP_ISE_SB_EES1E_EEEaSG_aSG_NS19_6fusion15FusionCallbacksIS1D_NS1G_17LinearCombinationIaiaiLNS_15FloatRoundStyleE2EEESF_S1F_JEEENS4_5SM1004TMEM4LOAD26SM100_TMEM_LOAD_16dp32b32xESW_S16_NS4_39AutoVectorizingCopyWithAssumedAlignmentILi128EEENS4_14SM90_TMA_STOREES16_S1R_S1R_EEEvvEEEEvNT_6ParamsE,"a",@progbits
	.sectionflags	@""
	.align	4
.nv.constant0._ZN7cutlass13device_kernelINS_4gemm6kernel13GemmUniversalIN4cute5tupleIJiiiiEEENS1_10collective13CollectiveMmaINS1_35MainloopSm100TmaUmmaWarpSpecializedILi5ELi2ELi4ENS5_IJNS4_1CILi1EEESB_SB_EEEEENS5_IJNSA_ILi64EEESE_SE_EEEaNS5_IJlSB_lEEEaSG_NS4_8TiledMMAINS4_8MMA_AtomIJNS4_15SM100_MMA_S8_SSIaaiLi64ELi64ELNS4_4UMMA5MajorE0ELSL_0ELNSK_8SaturateE0EEEEEENS4_6LayoutISC_NS5_IJNSA_ILi0EEESQ_SQ_EEEEENS5_IJNS4_10UnderscoreEST_ST_EEEEENS4_13SM90_TMA_LOADENS4_14ComposedLayoutINS4_7SwizzleILi2ELi4ELi3EEENS4_18smem_ptr_flag_bitsILi8EEENSP_INS5_IJNSA_ILi8EEESE_EEENS5_IJSE_SB_EEEEEEEvNS4_8identityESW_S16_vS17_EENS_8epilogue10collective18CollectiveEpilogueINS19_23Sm100TmaWarpSpecializedILi1ELi1ELi32ELb0ELb0EEEJSF_NS5_IJNSP_ISE_SB_EES1E_EEEaSG_aSG_NS19_6fusion15FusionCallbacksIS1D_NS1G_17LinearCombinationIaiaiLNS_15FloatRoundStyleE2EEESF_S1F_JEEENS4_5SM1004TMEM4LOAD26SM100_TMEM_LOAD_16dp32b32xESW_S16_NS4_39AutoVectorizingCopyWithAssumedAlignmentILi128EEENS4_14SM90_TMA_STOREES16_S1R_S1R_EEEvvEEEEvNT_6ParamsE:
	.zero		2944


//--------------------- SYMBOLS --------------------------

	.type		.nv.reservedSmem.offset0,@object
	.size		.nv.reservedSmem.offset0,0x4
	.type		.nv.reservedSmem.cap,@object
	.size		.nv.reservedSmem.cap,0x4
	.type		__assertfail,@function
